//
// Generated by NVIDIA NVVM Compiler
//
// Compiler Build ID: CL-36424714
// Cuda compilation tools, release 13.0, V13.0.88
// Based on NVVM 20.0.0
//

.version 9.0
.target sm_100
.address_size 64

	// .globl	_Z14attention_onlyPKfS0_S0_S0_S0_Pfiif

.visible .entry _Z14attention_onlyPKfS0_S0_S0_S0_Pfiif(
	.param .u64 .ptr .align 1 _Z14attention_onlyPKfS0_S0_S0_S0_Pfiif_param_0,
	.param .u64 .ptr .align 1 _Z14attention_onlyPKfS0_S0_S0_S0_Pfiif_param_1,
	.param .u64 .ptr .align 1 _Z14attention_onlyPKfS0_S0_S0_S0_Pfiif_param_2,
	.param .u64 .ptr .align 1 _Z14attention_onlyPKfS0_S0_S0_S0_Pfiif_param_3,
	.param .u64 .ptr .align 1 _Z14attention_onlyPKfS0_S0_S0_S0_Pfiif_param_4,
	.param .u64 .ptr .align 1 _Z14attention_onlyPKfS0_S0_S0_S0_Pfiif_param_5,
	.param .u32 _Z14attention_onlyPKfS0_S0_S0_S0_Pfiif_param_6,
	.param .u32 _Z14attention_onlyPKfS0_S0_S0_S0_Pfiif_param_7,
	.param .f32 _Z14attention_onlyPKfS0_S0_S0_S0_Pfiif_param_8
)
{
	.reg .pred 	%p<6>;
	.reg .b32 	%r<45>;
	.reg .b32 	%f<2637>;
	.reg .b64 	%rd<28>;

	ld.param.u64 	%rd1, [_Z14attention_onlyPKfS0_S0_S0_S0_Pfiif_param_0];
	ld.param.u32 	%r13, [_Z14attention_onlyPKfS0_S0_S0_S0_Pfiif_param_6];
	ld.param.u32 	%r12, [_Z14attention_onlyPKfS0_S0_S0_S0_Pfiif_param_7];
	mov.u32 	%r14, %ctaid.x;
	mov.u32 	%r15, %ntid.x;
	mov.u32 	%r16, %tid.x;
	mad.lo.s32 	%r1, %r14, %r15, %r16;
	setp.ge.s32 	%p1, %r1, %r13;
	@%p1 bra 	$L__BB0_8;
	cvta.to.global.u64 	%rd7, %rd1;
	shl.b32 	%r17, %r1, 7;
	mul.wide.s32 	%rd8, %r17, 4;
	add.s64 	%rd9, %rd7, %rd8;
	ld.global.nc.f32 	%f1, [%rd9];
	ld.global.nc.f32 	%f2, [%rd9+4];
	ld.global.nc.f32 	%f3, [%rd9+8];
	ld.global.nc.f32 	%f4, [%rd9+12];
	ld.global.nc.f32 	%f5, [%rd9+16];
	ld.global.nc.f32 	%f6, [%rd9+20];
	ld.global.nc.f32 	%f7, [%rd9+24];
	ld.global.nc.f32 	%f8, [%rd9+28];
	ld.global.nc.f32 	%f9, [%rd9+32];
	ld.global.nc.f32 	%f10, [%rd9+36];
	ld.global.nc.f32 	%f11, [%rd9+40];
	ld.global.nc.f32 	%f12, [%rd9+44];
	ld.global.nc.f32 	%f13, [%rd9+48];
	ld.global.nc.f32 	%f14, [%rd9+52];
	ld.global.nc.f32 	%f15, [%rd9+56];
	ld.global.nc.f32 	%f16, [%rd9+60];
	ld.global.nc.f32 	%f17, [%rd9+64];
	ld.global.nc.f32 	%f18, [%rd9+68];
	ld.global.nc.f32 	%f19, [%rd9+72];
	ld.global.nc.f32 	%f20, [%rd9+76];
	ld.global.nc.f32 	%f21, [%rd9+80];
	ld.global.nc.f32 	%f22, [%rd9+84];
	ld.global.nc.f32 	%f23, [%rd9+88];
	ld.global.nc.f32 	%f24, [%rd9+92];
	ld.global.nc.f32 	%f25, [%rd9+96];
	ld.global.nc.f32 	%f26, [%rd9+100];
	ld.global.nc.f32 	%f27, [%rd9+104];
	ld.global.nc.f32 	%f28, [%rd9+108];
	ld.global.nc.f32 	%f29, [%rd9+112];
	ld.global.nc.f32 	%f30, [%rd9+116];
	ld.global.nc.f32 	%f31, [%rd9+120];
	ld.global.nc.f32 	%f32, [%rd9+124];
	ld.global.nc.f32 	%f33, [%rd9+128];
	ld.global.nc.f32 	%f34, [%rd9+132];
	ld.global.nc.f32 	%f35, [%rd9+136];
	ld.global.nc.f32 	%f36, [%rd9+140];
	ld.global.nc.f32 	%f37, [%rd9+144];
	ld.global.nc.f32 	%f38, [%rd9+148];
	ld.global.nc.f32 	%f39, [%rd9+152];
	ld.global.nc.f32 	%f40, [%rd9+156];
	ld.global.nc.f32 	%f41, [%rd9+160];
	ld.global.nc.f32 	%f42, [%rd9+164];
	ld.global.nc.f32 	%f43, [%rd9+168];
	ld.global.nc.f32 	%f44, [%rd9+172];
	ld.global.nc.f32 	%f45, [%rd9+176];
	ld.global.nc.f32 	%f46, [%rd9+180];
	ld.global.nc.f32 	%f47, [%rd9+184];
	ld.global.nc.f32 	%f48, [%rd9+188];
	ld.global.nc.f32 	%f49, [%rd9+192];
	ld.global.nc.f32 	%f50, [%rd9+196];
	ld.global.nc.f32 	%f51, [%rd9+200];
	ld.global.nc.f32 	%f52, [%rd9+204];
	ld.global.nc.f32 	%f53, [%rd9+208];
	ld.global.nc.f32 	%f54, [%rd9+212];
	ld.global.nc.f32 	%f55, [%rd9+216];
	ld.global.nc.f32 	%f56, [%rd9+220];
	ld.global.nc.f32 	%f57, [%rd9+224];
	ld.global.nc.f32 	%f58, [%rd9+228];
	ld.global.nc.f32 	%f59, [%rd9+232];
	ld.global.nc.f32 	%f60, [%rd9+236];
	ld.global.nc.f32 	%f61, [%rd9+240];
	ld.global.nc.f32 	%f62, [%rd9+244];
	ld.global.nc.f32 	%f63, [%rd9+248];
	ld.global.nc.f32 	%f64, [%rd9+252];
	ld.global.nc.f32 	%f65, [%rd9+256];
	ld.global.nc.f32 	%f66, [%rd9+260];
	ld.global.nc.f32 	%f67, [%rd9+264];
	ld.global.nc.f32 	%f68, [%rd9+268];
	ld.global.nc.f32 	%f69, [%rd9+272];
	ld.global.nc.f32 	%f70, [%rd9+276];
	ld.global.nc.f32 	%f71, [%rd9+280];
	ld.global.nc.f32 	%f72, [%rd9+284];
	ld.global.nc.f32 	%f73, [%rd9+288];
	ld.global.nc.f32 	%f74, [%rd9+292];
	ld.global.nc.f32 	%f75, [%rd9+296];
	ld.global.nc.f32 	%f76, [%rd9+300];
	ld.global.nc.f32 	%f77, [%rd9+304];
	ld.global.nc.f32 	%f78, [%rd9+308];
	ld.global.nc.f32 	%f79, [%rd9+312];
	ld.global.nc.f32 	%f80, [%rd9+316];
	ld.global.nc.f32 	%f81, [%rd9+320];
	ld.global.nc.f32 	%f82, [%rd9+324];
	ld.global.nc.f32 	%f83, [%rd9+328];
	ld.global.nc.f32 	%f84, [%rd9+332];
	ld.global.nc.f32 	%f85, [%rd9+336];
	ld.global.nc.f32 	%f86, [%rd9+340];
	ld.global.nc.f32 	%f87, [%rd9+344];
	ld.global.nc.f32 	%f88, [%rd9+348];
	ld.global.nc.f32 	%f89, [%rd9+352];
	ld.global.nc.f32 	%f90, [%rd9+356];
	ld.global.nc.f32 	%f91, [%rd9+360];
	ld.global.nc.f32 	%f92, [%rd9+364];
	ld.global.nc.f32 	%f93, [%rd9+368];
	ld.global.nc.f32 	%f94, [%rd9+372];
	ld.global.nc.f32 	%f95, [%rd9+376];
	ld.global.nc.f32 	%f96, [%rd9+380];
	ld.global.nc.f32 	%f97, [%rd9+384];
	ld.global.nc.f32 	%f98, [%rd9+388];
	ld.global.nc.f32 	%f99, [%rd9+392];
	ld.global.nc.f32 	%f100, [%rd9+396];
	ld.global.nc.f32 	%f101, [%rd9+400];
	ld.global.nc.f32 	%f102, [%rd9+404];
	ld.global.nc.f32 	%f103, [%rd9+408];
	ld.global.nc.f32 	%f104, [%rd9+412];
	ld.global.nc.f32 	%f105, [%rd9+416];
	ld.global.nc.f32 	%f106, [%rd9+420];
	ld.global.nc.f32 	%f107, [%rd9+424];
	ld.global.nc.f32 	%f108, [%rd9+428];
	ld.global.nc.f32 	%f109, [%rd9+432];
	ld.global.nc.f32 	%f110, [%rd9+436];
	ld.global.nc.f32 	%f111, [%rd9+440];
	ld.global.nc.f32 	%f112, [%rd9+444];
	ld.global.nc.f32 	%f113, [%rd9+448];
	ld.global.nc.f32 	%f114, [%rd9+452];
	ld.global.nc.f32 	%f115, [%rd9+456];
	ld.global.nc.f32 	%f116, [%rd9+460];
	ld.global.nc.f32 	%f117, [%rd9+464];
	ld.global.nc.f32 	%f118, [%rd9+468];
	ld.global.nc.f32 	%f119, [%rd9+472];
	ld.global.nc.f32 	%f120, [%rd9+476];
	ld.global.nc.f32 	%f121, [%rd9+480];
	ld.global.nc.f32 	%f122, [%rd9+484];
	ld.global.nc.f32 	%f123, [%rd9+488];
	ld.global.nc.f32 	%f124, [%rd9+492];
	ld.global.nc.f32 	%f125, [%rd9+496];
	ld.global.nc.f32 	%f126, [%rd9+500];
	ld.global.nc.f32 	%f127, [%rd9+504];
	ld.global.nc.f32 	%f128, [%rd9+508];
	setp.lt.s32 	%p2, %r12, 1;
	mov.f32 	%f2506, 0fF149F2CA;
	mov.f32 	%f2508, 0f00000000;
	mov.f32 	%f2509, %f2508;
	mov.f32 	%f2510, %f2508;
	mov.f32 	%f2511, %f2508;
	mov.f32 	%f2512, %f2508;
	mov.f32 	%f2513, %f2508;
	mov.f32 	%f2514, %f2508;
	mov.f32 	%f2515, %f2508;
	mov.f32 	%f2516, %f2508;
	mov.f32 	%f2517, %f2508;
	mov.f32 	%f2518, %f2508;
	mov.f32 	%f2519, %f2508;
	mov.f32 	%f2520, %f2508;
	mov.f32 	%f2521, %f2508;
	mov.f32 	%f2522, %f2508;
	mov.f32 	%f2523, %f2508;
	mov.f32 	%f2524, %f2508;
	mov.f32 	%f2525, %f2508;
	mov.f32 	%f2526, %f2508;
	mov.f32 	%f2527, %f2508;
	mov.f32 	%f2528, %f2508;
	mov.f32 	%f2529, %f2508;
	mov.f32 	%f2530, %f2508;
	mov.f32 	%f2531, %f2508;
	mov.f32 	%f2532, %f2508;
	mov.f32 	%f2533, %f2508;
	mov.f32 	%f2534, %f2508;
	mov.f32 	%f2535, %f2508;
	mov.f32 	%f2536, %f2508;
	mov.f32 	%f2537, %f2508;
	mov.f32 	%f2538, %f2508;
	mov.f32 	%f2539, %f2508;
	mov.f32 	%f2540, %f2508;
	mov.f32 	%f2541, %f2508;
	mov.f32 	%f2542, %f2508;
	mov.f32 	%f2543, %f2508;
	mov.f32 	%f2544, %f2508;
	mov.f32 	%f2545, %f2508;
	mov.f32 	%f2546, %f2508;
	mov.f32 	%f2547, %f2508;
	mov.f32 	%f2548, %f2508;
	mov.f32 	%f2549, %f2508;
	mov.f32 	%f2550, %f2508;
	mov.f32 	%f2551, %f2508;
	mov.f32 	%f2552, %f2508;
	mov.f32 	%f2553, %f2508;
	mov.f32 	%f2554, %f2508;
	mov.f32 	%f2555, %f2508;
	mov.f32 	%f2556, %f2508;
	mov.f32 	%f2557, %f2508;
	mov.f32 	%f2558, %f2508;
	mov.f32 	%f2559, %f2508;
	mov.f32 	%f2560, %f2508;
	mov.f32 	%f2561, %f2508;
	mov.f32 	%f2562, %f2508;
	mov.f32 	%f2563, %f2508;
	mov.f32 	%f2564, %f2508;
	mov.f32 	%f2565, %f2508;
	mov.f32 	%f2566, %f2508;
	mov.f32 	%f2567, %f2508;
	mov.f32 	%f2568, %f2508;
	mov.f32 	%f2569, %f2508;
	mov.f32 	%f2570, %f2508;
	mov.f32 	%f2571, %f2508;
	mov.f32 	%f2572, %f2508;
	mov.f32 	%f2573, %f2508;
	mov.f32 	%f2574, %f2508;
	mov.f32 	%f2575, %f2508;
	mov.f32 	%f2576, %f2508;
	mov.f32 	%f2577, %f2508;
	mov.f32 	%f2578, %f2508;
	mov.f32 	%f2579, %f2508;
	mov.f32 	%f2580, %f2508;
	mov.f32 	%f2581, %f2508;
	mov.f32 	%f2582, %f2508;
	mov.f32 	%f2583, %f2508;
	mov.f32 	%f2584, %f2508;
	mov.f32 	%f2585, %f2508;
	mov.f32 	%f2586, %f2508;
	mov.f32 	%f2587, %f2508;
	mov.f32 	%f2588, %f2508;
	mov.f32 	%f2589, %f2508;
	mov.f32 	%f2590, %f2508;
	mov.f32 	%f2591, %f2508;
	mov.f32 	%f2592, %f2508;
	mov.f32 	%f2593, %f2508;
	mov.f32 	%f2594, %f2508;
	mov.f32 	%f2595, %f2508;
	mov.f32 	%f2596, %f2508;
	mov.f32 	%f2597, %f2508;
	mov.f32 	%f2598, %f2508;
	mov.f32 	%f2599, %f2508;
	mov.f32 	%f2600, %f2508;
	mov.f32 	%f2601, %f2508;
	mov.f32 	%f2602, %f2508;
	mov.f32 	%f2603, %f2508;
	mov.f32 	%f2604, %f2508;
	mov.f32 	%f2605, %f2508;
	mov.f32 	%f2606, %f2508;
	mov.f32 	%f2607, %f2508;
	mov.f32 	%f2608, %f2508;
	mov.f32 	%f2609, %f2508;
	mov.f32 	%f2610, %f2508;
	mov.f32 	%f2611, %f2508;
	mov.f32 	%f2612, %f2508;
	mov.f32 	%f2613, %f2508;
	mov.f32 	%f2614, %f2508;
	mov.f32 	%f2615, %f2508;
	mov.f32 	%f2616, %f2508;
	mov.f32 	%f2617, %f2508;
	mov.f32 	%f2618, %f2508;
	mov.f32 	%f2619, %f2508;
	mov.f32 	%f2620, %f2508;
	mov.f32 	%f2621, %f2508;
	mov.f32 	%f2622, %f2508;
	mov.f32 	%f2623, %f2508;
	mov.f32 	%f2624, %f2508;
	mov.f32 	%f2625, %f2508;
	mov.f32 	%f2626, %f2508;
	mov.f32 	%f2627, %f2508;
	mov.f32 	%f2628, %f2508;
	mov.f32 	%f2629, %f2508;
	mov.f32 	%f2630, %f2508;
	mov.f32 	%f2631, %f2508;
	mov.f32 	%f2632, %f2508;
	mov.f32 	%f2633, %f2508;
	mov.f32 	%f2634, %f2508;
	mov.f32 	%f2635, %f2508;
	mov.f32 	%f2636, %f2508;
	@%p2 bra 	$L__BB0_4;
	neg.s32 	%r42, %r12;
	mov.f32 	%f2246, 0fF149F2CA;
	mov.f32 	%f2508, 0f00000000;
	mov.b32 	%r41, 0;
$L__BB0_3:
	ld.param.f32 	%f2116, [_Z14attention_onlyPKfS0_S0_S0_S0_Pfiif_param_8];
	ld.param.u64 	%rd26, [_Z14attention_onlyPKfS0_S0_S0_S0_Pfiif_param_4];
	ld.param.u64 	%rd25, [_Z14attention_onlyPKfS0_S0_S0_S0_Pfiif_param_3];
	cvta.to.global.u64 	%rd10, %rd25;
	mul.wide.u32 	%rd11, %r41, 4;
	add.s64 	%rd12, %rd10, %rd11;
	ld.global.nc.f32 	%f913, [%rd12];
	fma.rn.f32 	%f914, %f1, %f913, 0f00000000;
	ld.global.nc.f32 	%f915, [%rd12+4];
	fma.rn.f32 	%f916, %f2, %f915, %f914;
	ld.global.nc.f32 	%f917, [%rd12+8];
	fma.rn.f32 	%f918, %f3, %f917, %f916;
	ld.global.nc.f32 	%f919, [%rd12+12];
	fma.rn.f32 	%f920, %f4, %f919, %f918;
	ld.global.nc.f32 	%f921, [%rd12+16];
	fma.rn.f32 	%f922, %f5, %f921, %f920;
	ld.global.nc.f32 	%f923, [%rd12+20];
	fma.rn.f32 	%f924, %f6, %f923, %f922;
	ld.global.nc.f32 	%f925, [%rd12+24];
	fma.rn.f32 	%f926, %f7, %f925, %f924;
	ld.global.nc.f32 	%f927, [%rd12+28];
	fma.rn.f32 	%f928, %f8, %f927, %f926;
	ld.global.nc.f32 	%f929, [%rd12+32];
	fma.rn.f32 	%f930, %f9, %f929, %f928;
	ld.global.nc.f32 	%f931, [%rd12+36];
	fma.rn.f32 	%f932, %f10, %f931, %f930;
	ld.global.nc.f32 	%f933, [%rd12+40];
	fma.rn.f32 	%f934, %f11, %f933, %f932;
	ld.global.nc.f32 	%f935, [%rd12+44];
	fma.rn.f32 	%f936, %f12, %f935, %f934;
	ld.global.nc.f32 	%f937, [%rd12+48];
	fma.rn.f32 	%f938, %f13, %f937, %f936;
	ld.global.nc.f32 	%f939, [%rd12+52];
	fma.rn.f32 	%f940, %f14, %f939, %f938;
	ld.global.nc.f32 	%f941, [%rd12+56];
	fma.rn.f32 	%f942, %f15, %f941, %f940;
	ld.global.nc.f32 	%f943, [%rd12+60];
	fma.rn.f32 	%f944, %f16, %f943, %f942;
	ld.global.nc.f32 	%f945, [%rd12+64];
	fma.rn.f32 	%f946, %f17, %f945, %f944;
	ld.global.nc.f32 	%f947, [%rd12+68];
	fma.rn.f32 	%f948, %f18, %f947, %f946;
	ld.global.nc.f32 	%f949, [%rd12+72];
	fma.rn.f32 	%f950, %f19, %f949, %f948;
	ld.global.nc.f32 	%f951, [%rd12+76];
	fma.rn.f32 	%f952, %f20, %f951, %f950;
	ld.global.nc.f32 	%f953, [%rd12+80];
	fma.rn.f32 	%f954, %f21, %f953, %f952;
	ld.global.nc.f32 	%f955, [%rd12+84];
	fma.rn.f32 	%f956, %f22, %f955, %f954;
	ld.global.nc.f32 	%f957, [%rd12+88];
	fma.rn.f32 	%f958, %f23, %f957, %f956;
	ld.global.nc.f32 	%f959, [%rd12+92];
	fma.rn.f32 	%f960, %f24, %f959, %f958;
	ld.global.nc.f32 	%f961, [%rd12+96];
	fma.rn.f32 	%f962, %f25, %f961, %f960;
	ld.global.nc.f32 	%f963, [%rd12+100];
	fma.rn.f32 	%f964, %f26, %f963, %f962;
	ld.global.nc.f32 	%f965, [%rd12+104];
	fma.rn.f32 	%f966, %f27, %f965, %f964;
	ld.global.nc.f32 	%f967, [%rd12+108];
	fma.rn.f32 	%f968, %f28, %f967, %f966;
	ld.global.nc.f32 	%f969, [%rd12+112];
	fma.rn.f32 	%f970, %f29, %f969, %f968;
	ld.global.nc.f32 	%f971, [%rd12+116];
	fma.rn.f32 	%f972, %f30, %f971, %f970;
	ld.global.nc.f32 	%f973, [%rd12+120];
	fma.rn.f32 	%f974, %f31, %f973, %f972;
	ld.global.nc.f32 	%f975, [%rd12+124];
	fma.rn.f32 	%f976, %f32, %f975, %f974;
	ld.global.nc.f32 	%f977, [%rd12+128];
	fma.rn.f32 	%f978, %f33, %f977, %f976;
	ld.global.nc.f32 	%f979, [%rd12+132];
	fma.rn.f32 	%f980, %f34, %f979, %f978;
	ld.global.nc.f32 	%f981, [%rd12+136];
	fma.rn.f32 	%f982, %f35, %f981, %f980;
	ld.global.nc.f32 	%f983, [%rd12+140];
	fma.rn.f32 	%f984, %f36, %f983, %f982;
	ld.global.nc.f32 	%f985, [%rd12+144];
	fma.rn.f32 	%f986, %f37, %f985, %f984;
	ld.global.nc.f32 	%f987, [%rd12+148];
	fma.rn.f32 	%f988, %f38, %f987, %f986;
	ld.global.nc.f32 	%f989, [%rd12+152];
	fma.rn.f32 	%f990, %f39, %f989, %f988;
	ld.global.nc.f32 	%f991, [%rd12+156];
	fma.rn.f32 	%f992, %f40, %f991, %f990;
	ld.global.nc.f32 	%f993, [%rd12+160];
	fma.rn.f32 	%f994, %f41, %f993, %f992;
	ld.global.nc.f32 	%f995, [%rd12+164];
	fma.rn.f32 	%f996, %f42, %f995, %f994;
	ld.global.nc.f32 	%f997, [%rd12+168];
	fma.rn.f32 	%f998, %f43, %f997, %f996;
	ld.global.nc.f32 	%f999, [%rd12+172];
	fma.rn.f32 	%f1000, %f44, %f999, %f998;
	ld.global.nc.f32 	%f1001, [%rd12+176];
	fma.rn.f32 	%f1002, %f45, %f1001, %f1000;
	ld.global.nc.f32 	%f1003, [%rd12+180];
	fma.rn.f32 	%f1004, %f46, %f1003, %f1002;
	ld.global.nc.f32 	%f1005, [%rd12+184];
	fma.rn.f32 	%f1006, %f47, %f1005, %f1004;
	ld.global.nc.f32 	%f1007, [%rd12+188];
	fma.rn.f32 	%f1008, %f48, %f1007, %f1006;
	ld.global.nc.f32 	%f1009, [%rd12+192];
	fma.rn.f32 	%f1010, %f49, %f1009, %f1008;
	ld.global.nc.f32 	%f1011, [%rd12+196];
	fma.rn.f32 	%f1012, %f50, %f1011, %f1010;
	ld.global.nc.f32 	%f1013, [%rd12+200];
	fma.rn.f32 	%f1014, %f51, %f1013, %f1012;
	ld.global.nc.f32 	%f1015, [%rd12+204];
	fma.rn.f32 	%f1016, %f52, %f1015, %f1014;
	ld.global.nc.f32 	%f1017, [%rd12+208];
	fma.rn.f32 	%f1018, %f53, %f1017, %f1016;
	ld.global.nc.f32 	%f1019, [%rd12+212];
	fma.rn.f32 	%f1020, %f54, %f1019, %f1018;
	ld.global.nc.f32 	%f1021, [%rd12+216];
	fma.rn.f32 	%f1022, %f55, %f1021, %f1020;
	ld.global.nc.f32 	%f1023, [%rd12+220];
	fma.rn.f32 	%f1024, %f56, %f1023, %f1022;
	ld.global.nc.f32 	%f1025, [%rd12+224];
	fma.rn.f32 	%f1026, %f57, %f1025, %f1024;
	ld.global.nc.f32 	%f1027, [%rd12+228];
	fma.rn.f32 	%f1028, %f58, %f1027, %f1026;
	ld.global.nc.f32 	%f1029, [%rd12+232];
	fma.rn.f32 	%f1030, %f59, %f1029, %f1028;
	ld.global.nc.f32 	%f1031, [%rd12+236];
	fma.rn.f32 	%f1032, %f60, %f1031, %f1030;
	ld.global.nc.f32 	%f1033, [%rd12+240];
	fma.rn.f32 	%f1034, %f61, %f1033, %f1032;
	ld.global.nc.f32 	%f1035, [%rd12+244];
	fma.rn.f32 	%f1036, %f62, %f1035, %f1034;
	ld.global.nc.f32 	%f1037, [%rd12+248];
	fma.rn.f32 	%f1038, %f63, %f1037, %f1036;
	ld.global.nc.f32 	%f1039, [%rd12+252];
	fma.rn.f32 	%f1040, %f64, %f1039, %f1038;
	ld.global.nc.f32 	%f1041, [%rd12+256];
	fma.rn.f32 	%f1042, %f65, %f1041, %f1040;
	ld.global.nc.f32 	%f1043, [%rd12+260];
	fma.rn.f32 	%f1044, %f66, %f1043, %f1042;
	ld.global.nc.f32 	%f1045, [%rd12+264];
	fma.rn.f32 	%f1046, %f67, %f1045, %f1044;
	ld.global.nc.f32 	%f1047, [%rd12+268];
	fma.rn.f32 	%f1048, %f68, %f1047, %f1046;
	ld.global.nc.f32 	%f1049, [%rd12+272];
	fma.rn.f32 	%f1050, %f69, %f1049, %f1048;
	ld.global.nc.f32 	%f1051, [%rd12+276];
	fma.rn.f32 	%f1052, %f70, %f1051, %f1050;
	ld.global.nc.f32 	%f1053, [%rd12+280];
	fma.rn.f32 	%f1054, %f71, %f1053, %f1052;
	ld.global.nc.f32 	%f1055, [%rd12+284];
	fma.rn.f32 	%f1056, %f72, %f1055, %f1054;
	ld.global.nc.f32 	%f1057, [%rd12+288];
	fma.rn.f32 	%f1058, %f73, %f1057, %f1056;
	ld.global.nc.f32 	%f1059, [%rd12+292];
	fma.rn.f32 	%f1060, %f74, %f1059, %f1058;
	ld.global.nc.f32 	%f1061, [%rd12+296];
	fma.rn.f32 	%f1062, %f75, %f1061, %f1060;
	ld.global.nc.f32 	%f1063, [%rd12+300];
	fma.rn.f32 	%f1064, %f76, %f1063, %f1062;
	ld.global.nc.f32 	%f1065, [%rd12+304];
	fma.rn.f32 	%f1066, %f77, %f1065, %f1064;
	ld.global.nc.f32 	%f1067, [%rd12+308];
	fma.rn.f32 	%f1068, %f78, %f1067, %f1066;
	ld.global.nc.f32 	%f1069, [%rd12+312];
	fma.rn.f32 	%f1070, %f79, %f1069, %f1068;
	ld.global.nc.f32 	%f1071, [%rd12+316];
	fma.rn.f32 	%f1072, %f80, %f1071, %f1070;
	ld.global.nc.f32 	%f1073, [%rd12+320];
	fma.rn.f32 	%f1074, %f81, %f1073, %f1072;
	ld.global.nc.f32 	%f1075, [%rd12+324];
	fma.rn.f32 	%f1076, %f82, %f1075, %f1074;
	ld.global.nc.f32 	%f1077, [%rd12+328];
	fma.rn.f32 	%f1078, %f83, %f1077, %f1076;
	ld.global.nc.f32 	%f1079, [%rd12+332];
	fma.rn.f32 	%f1080, %f84, %f1079, %f1078;
	ld.global.nc.f32 	%f1081, [%rd12+336];
	fma.rn.f32 	%f1082, %f85, %f1081, %f1080;
	ld.global.nc.f32 	%f1083, [%rd12+340];
	fma.rn.f32 	%f1084, %f86, %f1083, %f1082;
	ld.global.nc.f32 	%f1085, [%rd12+344];
	fma.rn.f32 	%f1086, %f87, %f1085, %f1084;
	ld.global.nc.f32 	%f1087, [%rd12+348];
	fma.rn.f32 	%f1088, %f88, %f1087, %f1086;
	ld.global.nc.f32 	%f1089, [%rd12+352];
	fma.rn.f32 	%f1090, %f89, %f1089, %f1088;
	ld.global.nc.f32 	%f1091, [%rd12+356];
	fma.rn.f32 	%f1092, %f90, %f1091, %f1090;
	ld.global.nc.f32 	%f1093, [%rd12+360];
	fma.rn.f32 	%f1094, %f91, %f1093, %f1092;
	ld.global.nc.f32 	%f1095, [%rd12+364];
	fma.rn.f32 	%f1096, %f92, %f1095, %f1094;
	ld.global.nc.f32 	%f1097, [%rd12+368];
	fma.rn.f32 	%f1098, %f93, %f1097, %f1096;
	ld.global.nc.f32 	%f1099, [%rd12+372];
	fma.rn.f32 	%f1100, %f94, %f1099, %f1098;
	ld.global.nc.f32 	%f1101, [%rd12+376];
	fma.rn.f32 	%f1102, %f95, %f1101, %f1100;
	ld.global.nc.f32 	%f1103, [%rd12+380];
	fma.rn.f32 	%f1104, %f96, %f1103, %f1102;
	ld.global.nc.f32 	%f1105, [%rd12+384];
	fma.rn.f32 	%f1106, %f97, %f1105, %f1104;
	ld.global.nc.f32 	%f1107, [%rd12+388];
	fma.rn.f32 	%f1108, %f98, %f1107, %f1106;
	ld.global.nc.f32 	%f1109, [%rd12+392];
	fma.rn.f32 	%f1110, %f99, %f1109, %f1108;
	ld.global.nc.f32 	%f1111, [%rd12+396];
	fma.rn.f32 	%f1112, %f100, %f1111, %f1110;
	ld.global.nc.f32 	%f1113, [%rd12+400];
	fma.rn.f32 	%f1114, %f101, %f1113, %f1112;
	ld.global.nc.f32 	%f1115, [%rd12+404];
	fma.rn.f32 	%f1116, %f102, %f1115, %f1114;
	ld.global.nc.f32 	%f1117, [%rd12+408];
	fma.rn.f32 	%f1118, %f103, %f1117, %f1116;
	ld.global.nc.f32 	%f1119, [%rd12+412];
	fma.rn.f32 	%f1120, %f104, %f1119, %f1118;
	ld.global.nc.f32 	%f1121, [%rd12+416];
	fma.rn.f32 	%f1122, %f105, %f1121, %f1120;
	ld.global.nc.f32 	%f1123, [%rd12+420];
	fma.rn.f32 	%f1124, %f106, %f1123, %f1122;
	ld.global.nc.f32 	%f1125, [%rd12+424];
	fma.rn.f32 	%f1126, %f107, %f1125, %f1124;
	ld.global.nc.f32 	%f1127, [%rd12+428];
	fma.rn.f32 	%f1128, %f108, %f1127, %f1126;
	ld.global.nc.f32 	%f1129, [%rd12+432];
	fma.rn.f32 	%f1130, %f109, %f1129, %f1128;
	ld.global.nc.f32 	%f1131, [%rd12+436];
	fma.rn.f32 	%f1132, %f110, %f1131, %f1130;
	ld.global.nc.f32 	%f1133, [%rd12+440];
	fma.rn.f32 	%f1134, %f111, %f1133, %f1132;
	ld.global.nc.f32 	%f1135, [%rd12+444];
	fma.rn.f32 	%f1136, %f112, %f1135, %f1134;
	ld.global.nc.f32 	%f1137, [%rd12+448];
	fma.rn.f32 	%f1138, %f113, %f1137, %f1136;
	ld.global.nc.f32 	%f1139, [%rd12+452];
	fma.rn.f32 	%f1140, %f114, %f1139, %f1138;
	ld.global.nc.f32 	%f1141, [%rd12+456];
	fma.rn.f32 	%f1142, %f115, %f1141, %f1140;
	ld.global.nc.f32 	%f1143, [%rd12+460];
	fma.rn.f32 	%f1144, %f116, %f1143, %f1142;
	ld.global.nc.f32 	%f1145, [%rd12+464];
	fma.rn.f32 	%f1146, %f117, %f1145, %f1144;
	ld.global.nc.f32 	%f1147, [%rd12+468];
	fma.rn.f32 	%f1148, %f118, %f1147, %f1146;
	ld.global.nc.f32 	%f1149, [%rd12+472];
	fma.rn.f32 	%f1150, %f119, %f1149, %f1148;
	ld.global.nc.f32 	%f1151, [%rd12+476];
	fma.rn.f32 	%f1152, %f120, %f1151, %f1150;
	ld.global.nc.f32 	%f1153, [%rd12+480];
	fma.rn.f32 	%f1154, %f121, %f1153, %f1152;
	ld.global.nc.f32 	%f1155, [%rd12+484];
	fma.rn.f32 	%f1156, %f122, %f1155, %f1154;
	ld.global.nc.f32 	%f1157, [%rd12+488];
	fma.rn.f32 	%f1158, %f123, %f1157, %f1156;
	ld.global.nc.f32 	%f1159, [%rd12+492];
	fma.rn.f32 	%f1160, %f124, %f1159, %f1158;
	ld.global.nc.f32 	%f1161, [%rd12+496];
	fma.rn.f32 	%f1162, %f125, %f1161, %f1160;
	ld.global.nc.f32 	%f1163, [%rd12+500];
	fma.rn.f32 	%f1164, %f126, %f1163, %f1162;
	ld.global.nc.f32 	%f1165, [%rd12+504];
	fma.rn.f32 	%f1166, %f127, %f1165, %f1164;
	ld.global.nc.f32 	%f1167, [%rd12+508];
	fma.rn.f32 	%f1168, %f128, %f1167, %f1166;
	mul.f32 	%f1169, %f2116, %f1168;
	max.f32 	%f2506, %f2246, %f1169;
	sub.f32 	%f1170, %f2246, %f2506;
	fma.rn.f32 	%f1171, %f1170, 0f3BBB989D, 0f3F000000;
	cvt.sat.f32.f32 	%f1172, %f1171;
	mov.f32 	%f1173, 0f4B400001;
	mov.f32 	%f1174, 0f437C0000;
	fma.rm.f32 	%f1175, %f1172, %f1174, %f1173;
	add.f32 	%f1176, %f1175, 0fCB40007F;
	neg.f32 	%f1177, %f1176;
	fma.rn.f32 	%f1178, %f1170, 0f3FB8AA3B, %f1177;
	fma.rn.f32 	%f1179, %f1170, 0f32A57060, %f1178;
	mov.b32 	%r19, %f1175;
	shl.b32 	%r20, %r19, 23;
	mov.b32 	%f1180, %r20;
	ex2.approx.ftz.f32 	%f1181, %f1179;
	mul.f32 	%f1182, %f1181, %f1180;
	sub.f32 	%f1183, %f1169, %f2506;
	fma.rn.f32 	%f1184, %f1183, 0f3BBB989D, 0f3F000000;
	cvt.sat.f32.f32 	%f1185, %f1184;
	fma.rm.f32 	%f1186, %f1185, %f1174, %f1173;
	add.f32 	%f1187, %f1186, 0fCB40007F;
	neg.f32 	%f1188, %f1187;
	fma.rn.f32 	%f1189, %f1183, 0f3FB8AA3B, %f1188;
	fma.rn.f32 	%f1190, %f1183, 0f32A57060, %f1189;
	mov.b32 	%r21, %f1186;
	shl.b32 	%r22, %r21, 23;
	mov.b32 	%f1191, %r22;
	ex2.approx.ftz.f32 	%f1192, %f1190;
	mul.f32 	%f1193, %f1192, %f1191;
	fma.rn.f32 	%f2636, %f2636, %f1182, %f1193;
	cvta.to.global.u64 	%rd13, %rd26;
	add.s64 	%rd14, %rd13, %rd11;
	ld.global.nc.f32 	%f1194, [%rd14];
	mul.f32 	%f1195, %f1193, %f1194;
	fma.rn.f32 	%f2635, %f1182, %f2635, %f1195;
	ld.global.nc.f32 	%f1196, [%rd14+4];
	mul.f32 	%f1197, %f1193, %f1196;
	fma.rn.f32 	%f2634, %f1182, %f2634, %f1197;
	ld.global.nc.f32 	%f1198, [%rd14+8];
	mul.f32 	%f1199, %f1193, %f1198;
	fma.rn.f32 	%f2633, %f1182, %f2633, %f1199;
	ld.global.nc.f32 	%f1200, [%rd14+12];
	mul.f32 	%f1201, %f1193, %f1200;
	fma.rn.f32 	%f2632, %f1182, %f2632, %f1201;
	ld.global.nc.f32 	%f1202, [%rd14+16];
	mul.f32 	%f1203, %f1193, %f1202;
	fma.rn.f32 	%f2631, %f1182, %f2631, %f1203;
	ld.global.nc.f32 	%f1204, [%rd14+20];
	mul.f32 	%f1205, %f1193, %f1204;
	fma.rn.f32 	%f2630, %f1182, %f2630, %f1205;
	ld.global.nc.f32 	%f1206, [%rd14+24];
	mul.f32 	%f1207, %f1193, %f1206;
	fma.rn.f32 	%f2629, %f1182, %f2629, %f1207;
	ld.global.nc.f32 	%f1208, [%rd14+28];
	mul.f32 	%f1209, %f1193, %f1208;
	fma.rn.f32 	%f2628, %f1182, %f2628, %f1209;
	ld.global.nc.f32 	%f1210, [%rd14+32];
	mul.f32 	%f1211, %f1193, %f1210;
	fma.rn.f32 	%f2627, %f1182, %f2627, %f1211;
	ld.global.nc.f32 	%f1212, [%rd14+36];
	mul.f32 	%f1213, %f1193, %f1212;
	fma.rn.f32 	%f2626, %f1182, %f2626, %f1213;
	ld.global.nc.f32 	%f1214, [%rd14+40];
	mul.f32 	%f1215, %f1193, %f1214;
	fma.rn.f32 	%f2625, %f1182, %f2625, %f1215;
	ld.global.nc.f32 	%f1216, [%rd14+44];
	mul.f32 	%f1217, %f1193, %f1216;
	fma.rn.f32 	%f2624, %f1182, %f2624, %f1217;
	ld.global.nc.f32 	%f1218, [%rd14+48];
	mul.f32 	%f1219, %f1193, %f1218;
	fma.rn.f32 	%f2623, %f1182, %f2623, %f1219;
	ld.global.nc.f32 	%f1220, [%rd14+52];
	mul.f32 	%f1221, %f1193, %f1220;
	fma.rn.f32 	%f2622, %f1182, %f2622, %f1221;
	ld.global.nc.f32 	%f1222, [%rd14+56];
	mul.f32 	%f1223, %f1193, %f1222;
	fma.rn.f32 	%f2621, %f1182, %f2621, %f1223;
	ld.global.nc.f32 	%f1224, [%rd14+60];
	mul.f32 	%f1225, %f1193, %f1224;
	fma.rn.f32 	%f2620, %f1182, %f2620, %f1225;
	ld.global.nc.f32 	%f1226, [%rd14+64];
	mul.f32 	%f1227, %f1193, %f1226;
	fma.rn.f32 	%f2619, %f1182, %f2619, %f1227;
	ld.global.nc.f32 	%f1228, [%rd14+68];
	mul.f32 	%f1229, %f1193, %f1228;
	fma.rn.f32 	%f2618, %f1182, %f2618, %f1229;
	ld.global.nc.f32 	%f1230, [%rd14+72];
	mul.f32 	%f1231, %f1193, %f1230;
	fma.rn.f32 	%f2617, %f1182, %f2617, %f1231;
	ld.global.nc.f32 	%f1232, [%rd14+76];
	mul.f32 	%f1233, %f1193, %f1232;
	fma.rn.f32 	%f2616, %f1182, %f2616, %f1233;
	ld.global.nc.f32 	%f1234, [%rd14+80];
	mul.f32 	%f1235, %f1193, %f1234;
	fma.rn.f32 	%f2615, %f1182, %f2615, %f1235;
	ld.global.nc.f32 	%f1236, [%rd14+84];
	mul.f32 	%f1237, %f1193, %f1236;
	fma.rn.f32 	%f2614, %f1182, %f2614, %f1237;
	ld.global.nc.f32 	%f1238, [%rd14+88];
	mul.f32 	%f1239, %f1193, %f1238;
	fma.rn.f32 	%f2613, %f1182, %f2613, %f1239;
	ld.global.nc.f32 	%f1240, [%rd14+92];
	mul.f32 	%f1241, %f1193, %f1240;
	fma.rn.f32 	%f2612, %f1182, %f2612, %f1241;
	ld.global.nc.f32 	%f1242, [%rd14+96];
	mul.f32 	%f1243, %f1193, %f1242;
	fma.rn.f32 	%f2611, %f1182, %f2611, %f1243;
	ld.global.nc.f32 	%f1244, [%rd14+100];
	mul.f32 	%f1245, %f1193, %f1244;
	fma.rn.f32 	%f2610, %f1182, %f2610, %f1245;
	ld.global.nc.f32 	%f1246, [%rd14+104];
	mul.f32 	%f1247, %f1193, %f1246;
	fma.rn.f32 	%f2609, %f1182, %f2609, %f1247;
	ld.global.nc.f32 	%f1248, [%rd14+108];
	mul.f32 	%f1249, %f1193, %f1248;
	fma.rn.f32 	%f2608, %f1182, %f2608, %f1249;
	ld.global.nc.f32 	%f1250, [%rd14+112];
	mul.f32 	%f1251, %f1193, %f1250;
	fma.rn.f32 	%f2607, %f1182, %f2607, %f1251;
	ld.global.nc.f32 	%f1252, [%rd14+116];
	mul.f32 	%f1253, %f1193, %f1252;
	fma.rn.f32 	%f2606, %f1182, %f2606, %f1253;
	ld.global.nc.f32 	%f1254, [%rd14+120];
	mul.f32 	%f1255, %f1193, %f1254;
	fma.rn.f32 	%f2605, %f1182, %f2605, %f1255;
	ld.global.nc.f32 	%f1256, [%rd14+124];
	mul.f32 	%f1257, %f1193, %f1256;
	fma.rn.f32 	%f2604, %f1182, %f2604, %f1257;
	ld.global.nc.f32 	%f1258, [%rd14+128];
	mul.f32 	%f1259, %f1193, %f1258;
	fma.rn.f32 	%f2603, %f1182, %f2603, %f1259;
	ld.global.nc.f32 	%f1260, [%rd14+132];
	mul.f32 	%f1261, %f1193, %f1260;
	fma.rn.f32 	%f2602, %f1182, %f2602, %f1261;
	ld.global.nc.f32 	%f1262, [%rd14+136];
	mul.f32 	%f1263, %f1193, %f1262;
	fma.rn.f32 	%f2601, %f1182, %f2601, %f1263;
	ld.global.nc.f32 	%f1264, [%rd14+140];
	mul.f32 	%f1265, %f1193, %f1264;
	fma.rn.f32 	%f2600, %f1182, %f2600, %f1265;
	ld.global.nc.f32 	%f1266, [%rd14+144];
	mul.f32 	%f1267, %f1193, %f1266;
	fma.rn.f32 	%f2599, %f1182, %f2599, %f1267;
	ld.global.nc.f32 	%f1268, [%rd14+148];
	mul.f32 	%f1269, %f1193, %f1268;
	fma.rn.f32 	%f2598, %f1182, %f2598, %f1269;
	ld.global.nc.f32 	%f1270, [%rd14+152];
	mul.f32 	%f1271, %f1193, %f1270;
	fma.rn.f32 	%f2597, %f1182, %f2597, %f1271;
	ld.global.nc.f32 	%f1272, [%rd14+156];
	mul.f32 	%f1273, %f1193, %f1272;
	fma.rn.f32 	%f2596, %f1182, %f2596, %f1273;
	ld.global.nc.f32 	%f1274, [%rd14+160];
	mul.f32 	%f1275, %f1193, %f1274;
	fma.rn.f32 	%f2595, %f1182, %f2595, %f1275;
	ld.global.nc.f32 	%f1276, [%rd14+164];
	mul.f32 	%f1277, %f1193, %f1276;
	fma.rn.f32 	%f2594, %f1182, %f2594, %f1277;
	ld.global.nc.f32 	%f1278, [%rd14+168];
	mul.f32 	%f1279, %f1193, %f1278;
	fma.rn.f32 	%f2593, %f1182, %f2593, %f1279;
	ld.global.nc.f32 	%f1280, [%rd14+172];
	mul.f32 	%f1281, %f1193, %f1280;
	fma.rn.f32 	%f2592, %f1182, %f2592, %f1281;
	ld.global.nc.f32 	%f1282, [%rd14+176];
	mul.f32 	%f1283, %f1193, %f1282;
	fma.rn.f32 	%f2591, %f1182, %f2591, %f1283;
	ld.global.nc.f32 	%f1284, [%rd14+180];
	mul.f32 	%f1285, %f1193, %f1284;
	fma.rn.f32 	%f2590, %f1182, %f2590, %f1285;
	ld.global.nc.f32 	%f1286, [%rd14+184];
	mul.f32 	%f1287, %f1193, %f1286;
	fma.rn.f32 	%f2589, %f1182, %f2589, %f1287;
	ld.global.nc.f32 	%f1288, [%rd14+188];
	mul.f32 	%f1289, %f1193, %f1288;
	fma.rn.f32 	%f2588, %f1182, %f2588, %f1289;
	ld.global.nc.f32 	%f1290, [%rd14+192];
	mul.f32 	%f1291, %f1193, %f1290;
	fma.rn.f32 	%f2587, %f1182, %f2587, %f1291;
	ld.global.nc.f32 	%f1292, [%rd14+196];
	mul.f32 	%f1293, %f1193, %f1292;
	fma.rn.f32 	%f2586, %f1182, %f2586, %f1293;
	ld.global.nc.f32 	%f1294, [%rd14+200];
	mul.f32 	%f1295, %f1193, %f1294;
	fma.rn.f32 	%f2585, %f1182, %f2585, %f1295;
	ld.global.nc.f32 	%f1296, [%rd14+204];
	mul.f32 	%f1297, %f1193, %f1296;
	fma.rn.f32 	%f2584, %f1182, %f2584, %f1297;
	ld.global.nc.f32 	%f1298, [%rd14+208];
	mul.f32 	%f1299, %f1193, %f1298;
	fma.rn.f32 	%f2583, %f1182, %f2583, %f1299;
	ld.global.nc.f32 	%f1300, [%rd14+212];
	mul.f32 	%f1301, %f1193, %f1300;
	fma.rn.f32 	%f2582, %f1182, %f2582, %f1301;
	ld.global.nc.f32 	%f1302, [%rd14+216];
	mul.f32 	%f1303, %f1193, %f1302;
	fma.rn.f32 	%f2581, %f1182, %f2581, %f1303;
	ld.global.nc.f32 	%f1304, [%rd14+220];
	mul.f32 	%f1305, %f1193, %f1304;
	fma.rn.f32 	%f2580, %f1182, %f2580, %f1305;
	ld.global.nc.f32 	%f1306, [%rd14+224];
	mul.f32 	%f1307, %f1193, %f1306;
	fma.rn.f32 	%f2579, %f1182, %f2579, %f1307;
	ld.global.nc.f32 	%f1308, [%rd14+228];
	mul.f32 	%f1309, %f1193, %f1308;
	fma.rn.f32 	%f2578, %f1182, %f2578, %f1309;
	ld.global.nc.f32 	%f1310, [%rd14+232];
	mul.f32 	%f1311, %f1193, %f1310;
	fma.rn.f32 	%f2577, %f1182, %f2577, %f1311;
	ld.global.nc.f32 	%f1312, [%rd14+236];
	mul.f32 	%f1313, %f1193, %f1312;
	fma.rn.f32 	%f2576, %f1182, %f2576, %f1313;
	ld.global.nc.f32 	%f1314, [%rd14+240];
	mul.f32 	%f1315, %f1193, %f1314;
	fma.rn.f32 	%f2575, %f1182, %f2575, %f1315;
	ld.global.nc.f32 	%f1316, [%rd14+244];
	mul.f32 	%f1317, %f1193, %f1316;
	fma.rn.f32 	%f2574, %f1182, %f2574, %f1317;
	ld.global.nc.f32 	%f1318, [%rd14+248];
	mul.f32 	%f1319, %f1193, %f1318;
	fma.rn.f32 	%f2573, %f1182, %f2573, %f1319;
	ld.global.nc.f32 	%f1320, [%rd14+252];
	mul.f32 	%f1321, %f1193, %f1320;
	fma.rn.f32 	%f2572, %f1182, %f2572, %f1321;
	ld.global.nc.f32 	%f1322, [%rd14+256];
	mul.f32 	%f1323, %f1193, %f1322;
	fma.rn.f32 	%f2571, %f1182, %f2571, %f1323;
	ld.global.nc.f32 	%f1324, [%rd14+260];
	mul.f32 	%f1325, %f1193, %f1324;
	fma.rn.f32 	%f2570, %f1182, %f2570, %f1325;
	ld.global.nc.f32 	%f1326, [%rd14+264];
	mul.f32 	%f1327, %f1193, %f1326;
	fma.rn.f32 	%f2569, %f1182, %f2569, %f1327;
	ld.global.nc.f32 	%f1328, [%rd14+268];
	mul.f32 	%f1329, %f1193, %f1328;
	fma.rn.f32 	%f2568, %f1182, %f2568, %f1329;
	ld.global.nc.f32 	%f1330, [%rd14+272];
	mul.f32 	%f1331, %f1193, %f1330;
	fma.rn.f32 	%f2567, %f1182, %f2567, %f1331;
	ld.global.nc.f32 	%f1332, [%rd14+276];
	mul.f32 	%f1333, %f1193, %f1332;
	fma.rn.f32 	%f2566, %f1182, %f2566, %f1333;
	ld.global.nc.f32 	%f1334, [%rd14+280];
	mul.f32 	%f1335, %f1193, %f1334;
	fma.rn.f32 	%f2565, %f1182, %f2565, %f1335;
	ld.global.nc.f32 	%f1336, [%rd14+284];
	mul.f32 	%f1337, %f1193, %f1336;
	fma.rn.f32 	%f2564, %f1182, %f2564, %f1337;
	ld.global.nc.f32 	%f1338, [%rd14+288];
	mul.f32 	%f1339, %f1193, %f1338;
	fma.rn.f32 	%f2563, %f1182, %f2563, %f1339;
	ld.global.nc.f32 	%f1340, [%rd14+292];
	mul.f32 	%f1341, %f1193, %f1340;
	fma.rn.f32 	%f2562, %f1182, %f2562, %f1341;
	ld.global.nc.f32 	%f1342, [%rd14+296];
	mul.f32 	%f1343, %f1193, %f1342;
	fma.rn.f32 	%f2561, %f1182, %f2561, %f1343;
	ld.global.nc.f32 	%f1344, [%rd14+300];
	mul.f32 	%f1345, %f1193, %f1344;
	fma.rn.f32 	%f2560, %f1182, %f2560, %f1345;
	ld.global.nc.f32 	%f1346, [%rd14+304];
	mul.f32 	%f1347, %f1193, %f1346;
	fma.rn.f32 	%f2559, %f1182, %f2559, %f1347;
	ld.global.nc.f32 	%f1348, [%rd14+308];
	mul.f32 	%f1349, %f1193, %f1348;
	fma.rn.f32 	%f2558, %f1182, %f2558, %f1349;
	ld.global.nc.f32 	%f1350, [%rd14+312];
	mul.f32 	%f1351, %f1193, %f1350;
	fma.rn.f32 	%f2557, %f1182, %f2557, %f1351;
	ld.global.nc.f32 	%f1352, [%rd14+316];
	mul.f32 	%f1353, %f1193, %f1352;
	fma.rn.f32 	%f2556, %f1182, %f2556, %f1353;
	ld.global.nc.f32 	%f1354, [%rd14+320];
	mul.f32 	%f1355, %f1193, %f1354;
	fma.rn.f32 	%f2555, %f1182, %f2555, %f1355;
	ld.global.nc.f32 	%f1356, [%rd14+324];
	mul.f32 	%f1357, %f1193, %f1356;
	fma.rn.f32 	%f2554, %f1182, %f2554, %f1357;
	ld.global.nc.f32 	%f1358, [%rd14+328];
	mul.f32 	%f1359, %f1193, %f1358;
	fma.rn.f32 	%f2553, %f1182, %f2553, %f1359;
	ld.global.nc.f32 	%f1360, [%rd14+332];
	mul.f32 	%f1361, %f1193, %f1360;
	fma.rn.f32 	%f2552, %f1182, %f2552, %f1361;
	ld.global.nc.f32 	%f1362, [%rd14+336];
	mul.f32 	%f1363, %f1193, %f1362;
	fma.rn.f32 	%f2551, %f1182, %f2551, %f1363;
	ld.global.nc.f32 	%f1364, [%rd14+340];
	mul.f32 	%f1365, %f1193, %f1364;
	fma.rn.f32 	%f2550, %f1182, %f2550, %f1365;
	ld.global.nc.f32 	%f1366, [%rd14+344];
	mul.f32 	%f1367, %f1193, %f1366;
	fma.rn.f32 	%f2549, %f1182, %f2549, %f1367;
	ld.global.nc.f32 	%f1368, [%rd14+348];
	mul.f32 	%f1369, %f1193, %f1368;
	fma.rn.f32 	%f2548, %f1182, %f2548, %f1369;
	ld.global.nc.f32 	%f1370, [%rd14+352];
	mul.f32 	%f1371, %f1193, %f1370;
	fma.rn.f32 	%f2547, %f1182, %f2547, %f1371;
	ld.global.nc.f32 	%f1372, [%rd14+356];
	mul.f32 	%f1373, %f1193, %f1372;
	fma.rn.f32 	%f2546, %f1182, %f2546, %f1373;
	ld.global.nc.f32 	%f1374, [%rd14+360];
	mul.f32 	%f1375, %f1193, %f1374;
	fma.rn.f32 	%f2545, %f1182, %f2545, %f1375;
	ld.global.nc.f32 	%f1376, [%rd14+364];
	mul.f32 	%f1377, %f1193, %f1376;
	fma.rn.f32 	%f2544, %f1182, %f2544, %f1377;
	ld.global.nc.f32 	%f1378, [%rd14+368];
	mul.f32 	%f1379, %f1193, %f1378;
	fma.rn.f32 	%f2543, %f1182, %f2543, %f1379;
	ld.global.nc.f32 	%f1380, [%rd14+372];
	mul.f32 	%f1381, %f1193, %f1380;
	fma.rn.f32 	%f2542, %f1182, %f2542, %f1381;
	ld.global.nc.f32 	%f1382, [%rd14+376];
	mul.f32 	%f1383, %f1193, %f1382;
	fma.rn.f32 	%f2541, %f1182, %f2541, %f1383;
	ld.global.nc.f32 	%f1384, [%rd14+380];
	mul.f32 	%f1385, %f1193, %f1384;
	fma.rn.f32 	%f2540, %f1182, %f2540, %f1385;
	ld.global.nc.f32 	%f1386, [%rd14+384];
	mul.f32 	%f1387, %f1193, %f1386;
	fma.rn.f32 	%f2539, %f1182, %f2539, %f1387;
	ld.global.nc.f32 	%f1388, [%rd14+388];
	mul.f32 	%f1389, %f1193, %f1388;
	fma.rn.f32 	%f2538, %f1182, %f2538, %f1389;
	ld.global.nc.f32 	%f1390, [%rd14+392];
	mul.f32 	%f1391, %f1193, %f1390;
	fma.rn.f32 	%f2537, %f1182, %f2537, %f1391;
	ld.global.nc.f32 	%f1392, [%rd14+396];
	mul.f32 	%f1393, %f1193, %f1392;
	fma.rn.f32 	%f2536, %f1182, %f2536, %f1393;
	ld.global.nc.f32 	%f1394, [%rd14+400];
	mul.f32 	%f1395, %f1193, %f1394;
	fma.rn.f32 	%f2535, %f1182, %f2535, %f1395;
	ld.global.nc.f32 	%f1396, [%rd14+404];
	mul.f32 	%f1397, %f1193, %f1396;
	fma.rn.f32 	%f2534, %f1182, %f2534, %f1397;
	ld.global.nc.f32 	%f1398, [%rd14+408];
	mul.f32 	%f1399, %f1193, %f1398;
	fma.rn.f32 	%f2533, %f1182, %f2533, %f1399;
	ld.global.nc.f32 	%f1400, [%rd14+412];
	mul.f32 	%f1401, %f1193, %f1400;
	fma.rn.f32 	%f2532, %f1182, %f2532, %f1401;
	ld.global.nc.f32 	%f1402, [%rd14+416];
	mul.f32 	%f1403, %f1193, %f1402;
	fma.rn.f32 	%f2531, %f1182, %f2531, %f1403;
	ld.global.nc.f32 	%f1404, [%rd14+420];
	mul.f32 	%f1405, %f1193, %f1404;
	fma.rn.f32 	%f2530, %f1182, %f2530, %f1405;
	ld.global.nc.f32 	%f1406, [%rd14+424];
	mul.f32 	%f1407, %f1193, %f1406;
	fma.rn.f32 	%f2529, %f1182, %f2529, %f1407;
	ld.global.nc.f32 	%f1408, [%rd14+428];
	mul.f32 	%f1409, %f1193, %f1408;
	fma.rn.f32 	%f2528, %f1182, %f2528, %f1409;
	ld.global.nc.f32 	%f1410, [%rd14+432];
	mul.f32 	%f1411, %f1193, %f1410;
	fma.rn.f32 	%f2527, %f1182, %f2527, %f1411;
	ld.global.nc.f32 	%f1412, [%rd14+436];
	mul.f32 	%f1413, %f1193, %f1412;
	fma.rn.f32 	%f2526, %f1182, %f2526, %f1413;
	ld.global.nc.f32 	%f1414, [%rd14+440];
	mul.f32 	%f1415, %f1193, %f1414;
	fma.rn.f32 	%f2525, %f1182, %f2525, %f1415;
	ld.global.nc.f32 	%f1416, [%rd14+444];
	mul.f32 	%f1417, %f1193, %f1416;
	fma.rn.f32 	%f2524, %f1182, %f2524, %f1417;
	ld.global.nc.f32 	%f1418, [%rd14+448];
	mul.f32 	%f1419, %f1193, %f1418;
	fma.rn.f32 	%f2523, %f1182, %f2523, %f1419;
	ld.global.nc.f32 	%f1420, [%rd14+452];
	mul.f32 	%f1421, %f1193, %f1420;
	fma.rn.f32 	%f2522, %f1182, %f2522, %f1421;
	ld.global.nc.f32 	%f1422, [%rd14+456];
	mul.f32 	%f1423, %f1193, %f1422;
	fma.rn.f32 	%f2521, %f1182, %f2521, %f1423;
	ld.global.nc.f32 	%f1424, [%rd14+460];
	mul.f32 	%f1425, %f1193, %f1424;
	fma.rn.f32 	%f2520, %f1182, %f2520, %f1425;
	ld.global.nc.f32 	%f1426, [%rd14+464];
	mul.f32 	%f1427, %f1193, %f1426;
	fma.rn.f32 	%f2519, %f1182, %f2519, %f1427;
	ld.global.nc.f32 	%f1428, [%rd14+468];
	mul.f32 	%f1429, %f1193, %f1428;
	fma.rn.f32 	%f2518, %f1182, %f2518, %f1429;
	ld.global.nc.f32 	%f1430, [%rd14+472];
	mul.f32 	%f1431, %f1193, %f1430;
	fma.rn.f32 	%f2517, %f1182, %f2517, %f1431;
	ld.global.nc.f32 	%f1432, [%rd14+476];
	mul.f32 	%f1433, %f1193, %f1432;
	fma.rn.f32 	%f2516, %f1182, %f2516, %f1433;
	ld.global.nc.f32 	%f1434, [%rd14+480];
	mul.f32 	%f1435, %f1193, %f1434;
	fma.rn.f32 	%f2515, %f1182, %f2515, %f1435;
	ld.global.nc.f32 	%f1436, [%rd14+484];
	mul.f32 	%f1437, %f1193, %f1436;
	fma.rn.f32 	%f2514, %f1182, %f2514, %f1437;
	ld.global.nc.f32 	%f1438, [%rd14+488];
	mul.f32 	%f1439, %f1193, %f1438;
	fma.rn.f32 	%f2513, %f1182, %f2513, %f1439;
	ld.global.nc.f32 	%f1440, [%rd14+492];
	mul.f32 	%f1441, %f1193, %f1440;
	fma.rn.f32 	%f2512, %f1182, %f2512, %f1441;
	ld.global.nc.f32 	%f1442, [%rd14+496];
	mul.f32 	%f1443, %f1193, %f1442;
	fma.rn.f32 	%f2511, %f1182, %f2511, %f1443;
	ld.global.nc.f32 	%f1444, [%rd14+500];
	mul.f32 	%f1445, %f1193, %f1444;
	fma.rn.f32 	%f2510, %f1182, %f2510, %f1445;
	ld.global.nc.f32 	%f1446, [%rd14+504];
	mul.f32 	%f1447, %f1193, %f1446;
	fma.rn.f32 	%f2509, %f1182, %f2509, %f1447;
	ld.global.nc.f32 	%f1448, [%rd14+508];
	mul.f32 	%f1449, %f1193, %f1448;
	fma.rn.f32 	%f2508, %f1182, %f2508, %f1449;
	add.s32 	%r42, %r42, 1;
	setp.ne.s32 	%p3, %r42, 0;
	add.s32 	%r41, %r41, 128;
	mov.f32 	%f2246, %f2506;
	@%p3 bra 	$L__BB0_3;
$L__BB0_4:
	mov.u32 	%r23, %ctaid.x;
	mov.u32 	%r24, %ntid.x;
	mov.u32 	%r25, %tid.x;
	mad.lo.s32 	%r26, %r23, %r24, %r25;
	setp.lt.s32 	%p4, %r26, 0;
	@%p4 bra 	$L__BB0_7;
	mov.u32 	%r28, %ctaid.x;
	mov.u32 	%r29, %ntid.x;
	mov.u32 	%r30, %tid.x;
	mad.lo.s32 	%r31, %r28, %r29, %r30;
	neg.s32 	%r44, %r31;
	mov.b32 	%r43, 0;
$L__BB0_6:
	ld.param.f32 	%f2117, [_Z14attention_onlyPKfS0_S0_S0_S0_Pfiif_param_8];
	ld.param.u64 	%rd24, [_Z14attention_onlyPKfS0_S0_S0_S0_Pfiif_param_2];
	ld.param.u64 	%rd23, [_Z14attention_onlyPKfS0_S0_S0_S0_Pfiif_param_1];
	cvta.to.global.u64 	%rd15, %rd23;
	mul.wide.u32 	%rd16, %r43, 4;
	add.s64 	%rd17, %rd15, %rd16;
	ld.global.nc.f32 	%f1450, [%rd17];
	fma.rn.f32 	%f1451, %f1, %f1450, 0f00000000;
	ld.global.nc.f32 	%f1452, [%rd17+4];
	fma.rn.f32 	%f1453, %f2, %f1452, %f1451;
	ld.global.nc.f32 	%f1454, [%rd17+8];
	fma.rn.f32 	%f1455, %f3, %f1454, %f1453;
	ld.global.nc.f32 	%f1456, [%rd17+12];
	fma.rn.f32 	%f1457, %f4, %f1456, %f1455;
	ld.global.nc.f32 	%f1458, [%rd17+16];
	fma.rn.f32 	%f1459, %f5, %f1458, %f1457;
	ld.global.nc.f32 	%f1460, [%rd17+20];
	fma.rn.f32 	%f1461, %f6, %f1460, %f1459;
	ld.global.nc.f32 	%f1462, [%rd17+24];
	fma.rn.f32 	%f1463, %f7, %f1462, %f1461;
	ld.global.nc.f32 	%f1464, [%rd17+28];
	fma.rn.f32 	%f1465, %f8, %f1464, %f1463;
	ld.global.nc.f32 	%f1466, [%rd17+32];
	fma.rn.f32 	%f1467, %f9, %f1466, %f1465;
	ld.global.nc.f32 	%f1468, [%rd17+36];
	fma.rn.f32 	%f1469, %f10, %f1468, %f1467;
	ld.global.nc.f32 	%f1470, [%rd17+40];
	fma.rn.f32 	%f1471, %f11, %f1470, %f1469;
	ld.global.nc.f32 	%f1472, [%rd17+44];
	fma.rn.f32 	%f1473, %f12, %f1472, %f1471;
	ld.global.nc.f32 	%f1474, [%rd17+48];
	fma.rn.f32 	%f1475, %f13, %f1474, %f1473;
	ld.global.nc.f32 	%f1476, [%rd17+52];
	fma.rn.f32 	%f1477, %f14, %f1476, %f1475;
	ld.global.nc.f32 	%f1478, [%rd17+56];
	fma.rn.f32 	%f1479, %f15, %f1478, %f1477;
	ld.global.nc.f32 	%f1480, [%rd17+60];
	fma.rn.f32 	%f1481, %f16, %f1480, %f1479;
	ld.global.nc.f32 	%f1482, [%rd17+64];
	fma.rn.f32 	%f1483, %f17, %f1482, %f1481;
	ld.global.nc.f32 	%f1484, [%rd17+68];
	fma.rn.f32 	%f1485, %f18, %f1484, %f1483;
	ld.global.nc.f32 	%f1486, [%rd17+72];
	fma.rn.f32 	%f1487, %f19, %f1486, %f1485;
	ld.global.nc.f32 	%f1488, [%rd17+76];
	fma.rn.f32 	%f1489, %f20, %f1488, %f1487;
	ld.global.nc.f32 	%f1490, [%rd17+80];
	fma.rn.f32 	%f1491, %f21, %f1490, %f1489;
	ld.global.nc.f32 	%f1492, [%rd17+84];
	fma.rn.f32 	%f1493, %f22, %f1492, %f1491;
	ld.global.nc.f32 	%f1494, [%rd17+88];
	fma.rn.f32 	%f1495, %f23, %f1494, %f1493;
	ld.global.nc.f32 	%f1496, [%rd17+92];
	fma.rn.f32 	%f1497, %f24, %f1496, %f1495;
	ld.global.nc.f32 	%f1498, [%rd17+96];
	fma.rn.f32 	%f1499, %f25, %f1498, %f1497;
	ld.global.nc.f32 	%f1500, [%rd17+100];
	fma.rn.f32 	%f1501, %f26, %f1500, %f1499;
	ld.global.nc.f32 	%f1502, [%rd17+104];
	fma.rn.f32 	%f1503, %f27, %f1502, %f1501;
	ld.global.nc.f32 	%f1504, [%rd17+108];
	fma.rn.f32 	%f1505, %f28, %f1504, %f1503;
	ld.global.nc.f32 	%f1506, [%rd17+112];
	fma.rn.f32 	%f1507, %f29, %f1506, %f1505;
	ld.global.nc.f32 	%f1508, [%rd17+116];
	fma.rn.f32 	%f1509, %f30, %f1508, %f1507;
	ld.global.nc.f32 	%f1510, [%rd17+120];
	fma.rn.f32 	%f1511, %f31, %f1510, %f1509;
	ld.global.nc.f32 	%f1512, [%rd17+124];
	fma.rn.f32 	%f1513, %f32, %f1512, %f1511;
	ld.global.nc.f32 	%f1514, [%rd17+128];
	fma.rn.f32 	%f1515, %f33, %f1514, %f1513;
	ld.global.nc.f32 	%f1516, [%rd17+132];
	fma.rn.f32 	%f1517, %f34, %f1516, %f1515;
	ld.global.nc.f32 	%f1518, [%rd17+136];
	fma.rn.f32 	%f1519, %f35, %f1518, %f1517;
	ld.global.nc.f32 	%f1520, [%rd17+140];
	fma.rn.f32 	%f1521, %f36, %f1520, %f1519;
	ld.global.nc.f32 	%f1522, [%rd17+144];
	fma.rn.f32 	%f1523, %f37, %f1522, %f1521;
	ld.global.nc.f32 	%f1524, [%rd17+148];
	fma.rn.f32 	%f1525, %f38, %f1524, %f1523;
	ld.global.nc.f32 	%f1526, [%rd17+152];
	fma.rn.f32 	%f1527, %f39, %f1526, %f1525;
	ld.global.nc.f32 	%f1528, [%rd17+156];
	fma.rn.f32 	%f1529, %f40, %f1528, %f1527;
	ld.global.nc.f32 	%f1530, [%rd17+160];
	fma.rn.f32 	%f1531, %f41, %f1530, %f1529;
	ld.global.nc.f32 	%f1532, [%rd17+164];
	fma.rn.f32 	%f1533, %f42, %f1532, %f1531;
	ld.global.nc.f32 	%f1534, [%rd17+168];
	fma.rn.f32 	%f1535, %f43, %f1534, %f1533;
	ld.global.nc.f32 	%f1536, [%rd17+172];
	fma.rn.f32 	%f1537, %f44, %f1536, %f1535;
	ld.global.nc.f32 	%f1538, [%rd17+176];
	fma.rn.f32 	%f1539, %f45, %f1538, %f1537;
	ld.global.nc.f32 	%f1540, [%rd17+180];
	fma.rn.f32 	%f1541, %f46, %f1540, %f1539;
	ld.global.nc.f32 	%f1542, [%rd17+184];
	fma.rn.f32 	%f1543, %f47, %f1542, %f1541;
	ld.global.nc.f32 	%f1544, [%rd17+188];
	fma.rn.f32 	%f1545, %f48, %f1544, %f1543;
	ld.global.nc.f32 	%f1546, [%rd17+192];
	fma.rn.f32 	%f1547, %f49, %f1546, %f1545;
	ld.global.nc.f32 	%f1548, [%rd17+196];
	fma.rn.f32 	%f1549, %f50, %f1548, %f1547;
	ld.global.nc.f32 	%f1550, [%rd17+200];
	fma.rn.f32 	%f1551, %f51, %f1550, %f1549;
	ld.global.nc.f32 	%f1552, [%rd17+204];
	fma.rn.f32 	%f1553, %f52, %f1552, %f1551;
	ld.global.nc.f32 	%f1554, [%rd17+208];
	fma.rn.f32 	%f1555, %f53, %f1554, %f1553;
	ld.global.nc.f32 	%f1556, [%rd17+212];
	fma.rn.f32 	%f1557, %f54, %f1556, %f1555;
	ld.global.nc.f32 	%f1558, [%rd17+216];
	fma.rn.f32 	%f1559, %f55, %f1558, %f1557;
	ld.global.nc.f32 	%f1560, [%rd17+220];
	fma.rn.f32 	%f1561, %f56, %f1560, %f1559;
	ld.global.nc.f32 	%f1562, [%rd17+224];
	fma.rn.f32 	%f1563, %f57, %f1562, %f1561;
	ld.global.nc.f32 	%f1564, [%rd17+228];
	fma.rn.f32 	%f1565, %f58, %f1564, %f1563;
	ld.global.nc.f32 	%f1566, [%rd17+232];
	fma.rn.f32 	%f1567, %f59, %f1566, %f1565;
	ld.global.nc.f32 	%f1568, [%rd17+236];
	fma.rn.f32 	%f1569, %f60, %f1568, %f1567;
	ld.global.nc.f32 	%f1570, [%rd17+240];
	fma.rn.f32 	%f1571, %f61, %f1570, %f1569;
	ld.global.nc.f32 	%f1572, [%rd17+244];
	fma.rn.f32 	%f1573, %f62, %f1572, %f1571;
	ld.global.nc.f32 	%f1574, [%rd17+248];
	fma.rn.f32 	%f1575, %f63, %f1574, %f1573;
	ld.global.nc.f32 	%f1576, [%rd17+252];
	fma.rn.f32 	%f1577, %f64, %f1576, %f1575;
	ld.global.nc.f32 	%f1578, [%rd17+256];
	fma.rn.f32 	%f1579, %f65, %f1578, %f1577;
	ld.global.nc.f32 	%f1580, [%rd17+260];
	fma.rn.f32 	%f1581, %f66, %f1580, %f1579;
	ld.global.nc.f32 	%f1582, [%rd17+264];
	fma.rn.f32 	%f1583, %f67, %f1582, %f1581;
	ld.global.nc.f32 	%f1584, [%rd17+268];
	fma.rn.f32 	%f1585, %f68, %f1584, %f1583;
	ld.global.nc.f32 	%f1586, [%rd17+272];
	fma.rn.f32 	%f1587, %f69, %f1586, %f1585;
	ld.global.nc.f32 	%f1588, [%rd17+276];
	fma.rn.f32 	%f1589, %f70, %f1588, %f1587;
	ld.global.nc.f32 	%f1590, [%rd17+280];
	fma.rn.f32 	%f1591, %f71, %f1590, %f1589;
	ld.global.nc.f32 	%f1592, [%rd17+284];
	fma.rn.f32 	%f1593, %f72, %f1592, %f1591;
	ld.global.nc.f32 	%f1594, [%rd17+288];
	fma.rn.f32 	%f1595, %f73, %f1594, %f1593;
	ld.global.nc.f32 	%f1596, [%rd17+292];
	fma.rn.f32 	%f1597, %f74, %f1596, %f1595;
	ld.global.nc.f32 	%f1598, [%rd17+296];
	fma.rn.f32 	%f1599, %f75, %f1598, %f1597;
	ld.global.nc.f32 	%f1600, [%rd17+300];
	fma.rn.f32 	%f1601, %f76, %f1600, %f1599;
	ld.global.nc.f32 	%f1602, [%rd17+304];
	fma.rn.f32 	%f1603, %f77, %f1602, %f1601;
	ld.global.nc.f32 	%f1604, [%rd17+308];
	fma.rn.f32 	%f1605, %f78, %f1604, %f1603;
	ld.global.nc.f32 	%f1606, [%rd17+312];
	fma.rn.f32 	%f1607, %f79, %f1606, %f1605;
	ld.global.nc.f32 	%f1608, [%rd17+316];
	fma.rn.f32 	%f1609, %f80, %f1608, %f1607;
	ld.global.nc.f32 	%f1610, [%rd17+320];
	fma.rn.f32 	%f1611, %f81, %f1610, %f1609;
	ld.global.nc.f32 	%f1612, [%rd17+324];
	fma.rn.f32 	%f1613, %f82, %f1612, %f1611;
	ld.global.nc.f32 	%f1614, [%rd17+328];
	fma.rn.f32 	%f1615, %f83, %f1614, %f1613;
	ld.global.nc.f32 	%f1616, [%rd17+332];
	fma.rn.f32 	%f1617, %f84, %f1616, %f1615;
	ld.global.nc.f32 	%f1618, [%rd17+336];
	fma.rn.f32 	%f1619, %f85, %f1618, %f1617;
	ld.global.nc.f32 	%f1620, [%rd17+340];
	fma.rn.f32 	%f1621, %f86, %f1620, %f1619;
	ld.global.nc.f32 	%f1622, [%rd17+344];
	fma.rn.f32 	%f1623, %f87, %f1622, %f1621;
	ld.global.nc.f32 	%f1624, [%rd17+348];
	fma.rn.f32 	%f1625, %f88, %f1624, %f1623;
	ld.global.nc.f32 	%f1626, [%rd17+352];
	fma.rn.f32 	%f1627, %f89, %f1626, %f1625;
	ld.global.nc.f32 	%f1628, [%rd17+356];
	fma.rn.f32 	%f1629, %f90, %f1628, %f1627;
	ld.global.nc.f32 	%f1630, [%rd17+360];
	fma.rn.f32 	%f1631, %f91, %f1630, %f1629;
	ld.global.nc.f32 	%f1632, [%rd17+364];
	fma.rn.f32 	%f1633, %f92, %f1632, %f1631;
	ld.global.nc.f32 	%f1634, [%rd17+368];
	fma.rn.f32 	%f1635, %f93, %f1634, %f1633;
	ld.global.nc.f32 	%f1636, [%rd17+372];
	fma.rn.f32 	%f1637, %f94, %f1636, %f1635;
	ld.global.nc.f32 	%f1638, [%rd17+376];
	fma.rn.f32 	%f1639, %f95, %f1638, %f1637;
	ld.global.nc.f32 	%f1640, [%rd17+380];
	fma.rn.f32 	%f1641, %f96, %f1640, %f1639;
	ld.global.nc.f32 	%f1642, [%rd17+384];
	fma.rn.f32 	%f1643, %f97, %f1642, %f1641;
	ld.global.nc.f32 	%f1644, [%rd17+388];
	fma.rn.f32 	%f1645, %f98, %f1644, %f1643;
	ld.global.nc.f32 	%f1646, [%rd17+392];
	fma.rn.f32 	%f1647, %f99, %f1646, %f1645;
	ld.global.nc.f32 	%f1648, [%rd17+396];
	fma.rn.f32 	%f1649, %f100, %f1648, %f1647;
	ld.global.nc.f32 	%f1650, [%rd17+400];
	fma.rn.f32 	%f1651, %f101, %f1650, %f1649;
	ld.global.nc.f32 	%f1652, [%rd17+404];
	fma.rn.f32 	%f1653, %f102, %f1652, %f1651;
	ld.global.nc.f32 	%f1654, [%rd17+408];
	fma.rn.f32 	%f1655, %f103, %f1654, %f1653;
	ld.global.nc.f32 	%f1656, [%rd17+412];
	fma.rn.f32 	%f1657, %f104, %f1656, %f1655;
	ld.global.nc.f32 	%f1658, [%rd17+416];
	fma.rn.f32 	%f1659, %f105, %f1658, %f1657;
	ld.global.nc.f32 	%f1660, [%rd17+420];
	fma.rn.f32 	%f1661, %f106, %f1660, %f1659;
	ld.global.nc.f32 	%f1662, [%rd17+424];
	fma.rn.f32 	%f1663, %f107, %f1662, %f1661;
	ld.global.nc.f32 	%f1664, [%rd17+428];
	fma.rn.f32 	%f1665, %f108, %f1664, %f1663;
	ld.global.nc.f32 	%f1666, [%rd17+432];
	fma.rn.f32 	%f1667, %f109, %f1666, %f1665;
	ld.global.nc.f32 	%f1668, [%rd17+436];
	fma.rn.f32 	%f1669, %f110, %f1668, %f1667;
	ld.global.nc.f32 	%f1670, [%rd17+440];
	fma.rn.f32 	%f1671, %f111, %f1670, %f1669;
	ld.global.nc.f32 	%f1672, [%rd17+444];
	fma.rn.f32 	%f1673, %f112, %f1672, %f1671;
	ld.global.nc.f32 	%f1674, [%rd17+448];
	fma.rn.f32 	%f1675, %f113, %f1674, %f1673;
	ld.global.nc.f32 	%f1676, [%rd17+452];
	fma.rn.f32 	%f1677, %f114, %f1676, %f1675;
	ld.global.nc.f32 	%f1678, [%rd17+456];
	fma.rn.f32 	%f1679, %f115, %f1678, %f1677;
	ld.global.nc.f32 	%f1680, [%rd17+460];
	fma.rn.f32 	%f1681, %f116, %f1680, %f1679;
	ld.global.nc.f32 	%f1682, [%rd17+464];
	fma.rn.f32 	%f1683, %f117, %f1682, %f1681;
	ld.global.nc.f32 	%f1684, [%rd17+468];
	fma.rn.f32 	%f1685, %f118, %f1684, %f1683;
	ld.global.nc.f32 	%f1686, [%rd17+472];
	fma.rn.f32 	%f1687, %f119, %f1686, %f1685;
	ld.global.nc.f32 	%f1688, [%rd17+476];
	fma.rn.f32 	%f1689, %f120, %f1688, %f1687;
	ld.global.nc.f32 	%f1690, [%rd17+480];
	fma.rn.f32 	%f1691, %f121, %f1690, %f1689;
	ld.global.nc.f32 	%f1692, [%rd17+484];
	fma.rn.f32 	%f1693, %f122, %f1692, %f1691;
	ld.global.nc.f32 	%f1694, [%rd17+488];
	fma.rn.f32 	%f1695, %f123, %f1694, %f1693;
	ld.global.nc.f32 	%f1696, [%rd17+492];
	fma.rn.f32 	%f1697, %f124, %f1696, %f1695;
	ld.global.nc.f32 	%f1698, [%rd17+496];
	fma.rn.f32 	%f1699, %f125, %f1698, %f1697;
	ld.global.nc.f32 	%f1700, [%rd17+500];
	fma.rn.f32 	%f1701, %f126, %f1700, %f1699;
	ld.global.nc.f32 	%f1702, [%rd17+504];
	fma.rn.f32 	%f1703, %f127, %f1702, %f1701;
	ld.global.nc.f32 	%f1704, [%rd17+508];
	fma.rn.f32 	%f1705, %f128, %f1704, %f1703;
	mul.f32 	%f1706, %f2117, %f1705;
	max.f32 	%f649, %f2506, %f1706;
	sub.f32 	%f1707, %f2506, %f649;
	fma.rn.f32 	%f1708, %f1707, 0f3BBB989D, 0f3F000000;
	cvt.sat.f32.f32 	%f1709, %f1708;
	mov.f32 	%f1710, 0f4B400001;
	mov.f32 	%f1711, 0f437C0000;
	fma.rm.f32 	%f1712, %f1709, %f1711, %f1710;
	add.f32 	%f1713, %f1712, 0fCB40007F;
	neg.f32 	%f1714, %f1713;
	fma.rn.f32 	%f1715, %f1707, 0f3FB8AA3B, %f1714;
	fma.rn.f32 	%f1716, %f1707, 0f32A57060, %f1715;
	mov.b32 	%r32, %f1712;
	shl.b32 	%r33, %r32, 23;
	mov.b32 	%f1717, %r33;
	ex2.approx.ftz.f32 	%f1718, %f1716;
	mul.f32 	%f1719, %f1718, %f1717;
	sub.f32 	%f1720, %f1706, %f649;
	fma.rn.f32 	%f1721, %f1720, 0f3BBB989D, 0f3F000000;
	cvt.sat.f32.f32 	%f1722, %f1721;
	fma.rm.f32 	%f1723, %f1722, %f1711, %f1710;
	add.f32 	%f1724, %f1723, 0fCB40007F;
	neg.f32 	%f1725, %f1724;
	fma.rn.f32 	%f1726, %f1720, 0f3FB8AA3B, %f1725;
	fma.rn.f32 	%f1727, %f1720, 0f32A57060, %f1726;
	mov.b32 	%r34, %f1723;
	shl.b32 	%r35, %r34, 23;
	mov.b32 	%f1728, %r35;
	ex2.approx.ftz.f32 	%f1729, %f1727;
	mul.f32 	%f1730, %f1729, %f1728;
	fma.rn.f32 	%f2636, %f2636, %f1719, %f1730;
	cvta.to.global.u64 	%rd18, %rd24;
	add.s64 	%rd19, %rd18, %rd16;
	ld.global.nc.f32 	%f1731, [%rd19];
	mul.f32 	%f1732, %f1730, %f1731;
	fma.rn.f32 	%f2635, %f1719, %f2635, %f1732;
	ld.global.nc.f32 	%f1733, [%rd19+4];
	mul.f32 	%f1734, %f1730, %f1733;
	fma.rn.f32 	%f2634, %f1719, %f2634, %f1734;
	ld.global.nc.f32 	%f1735, [%rd19+8];
	mul.f32 	%f1736, %f1730, %f1735;
	fma.rn.f32 	%f2633, %f1719, %f2633, %f1736;
	ld.global.nc.f32 	%f1737, [%rd19+12];
	mul.f32 	%f1738, %f1730, %f1737;
	fma.rn.f32 	%f2632, %f1719, %f2632, %f1738;
	ld.global.nc.f32 	%f1739, [%rd19+16];
	mul.f32 	%f1740, %f1730, %f1739;
	fma.rn.f32 	%f2631, %f1719, %f2631, %f1740;
	ld.global.nc.f32 	%f1741, [%rd19+20];
	mul.f32 	%f1742, %f1730, %f1741;
	fma.rn.f32 	%f2630, %f1719, %f2630, %f1742;
	ld.global.nc.f32 	%f1743, [%rd19+24];
	mul.f32 	%f1744, %f1730, %f1743;
	fma.rn.f32 	%f2629, %f1719, %f2629, %f1744;
	ld.global.nc.f32 	%f1745, [%rd19+28];
	mul.f32 	%f1746, %f1730, %f1745;
	fma.rn.f32 	%f2628, %f1719, %f2628, %f1746;
	ld.global.nc.f32 	%f1747, [%rd19+32];
	mul.f32 	%f1748, %f1730, %f1747;
	fma.rn.f32 	%f2627, %f1719, %f2627, %f1748;
	ld.global.nc.f32 	%f1749, [%rd19+36];
	mul.f32 	%f1750, %f1730, %f1749;
	fma.rn.f32 	%f2626, %f1719, %f2626, %f1750;
	ld.global.nc.f32 	%f1751, [%rd19+40];
	mul.f32 	%f1752, %f1730, %f1751;
	fma.rn.f32 	%f2625, %f1719, %f2625, %f1752;
	ld.global.nc.f32 	%f1753, [%rd19+44];
	mul.f32 	%f1754, %f1730, %f1753;
	fma.rn.f32 	%f2624, %f1719, %f2624, %f1754;
	ld.global.nc.f32 	%f1755, [%rd19+48];
	mul.f32 	%f1756, %f1730, %f1755;
	fma.rn.f32 	%f2623, %f1719, %f2623, %f1756;
	ld.global.nc.f32 	%f1757, [%rd19+52];
	mul.f32 	%f1758, %f1730, %f1757;
	fma.rn.f32 	%f2622, %f1719, %f2622, %f1758;
	ld.global.nc.f32 	%f1759, [%rd19+56];
	mul.f32 	%f1760, %f1730, %f1759;
	fma.rn.f32 	%f2621, %f1719, %f2621, %f1760;
	ld.global.nc.f32 	%f1761, [%rd19+60];
	mul.f32 	%f1762, %f1730, %f1761;
	fma.rn.f32 	%f2620, %f1719, %f2620, %f1762;
	ld.global.nc.f32 	%f1763, [%rd19+64];
	mul.f32 	%f1764, %f1730, %f1763;
	fma.rn.f32 	%f2619, %f1719, %f2619, %f1764;
	ld.global.nc.f32 	%f1765, [%rd19+68];
	mul.f32 	%f1766, %f1730, %f1765;
	fma.rn.f32 	%f2618, %f1719, %f2618, %f1766;
	ld.global.nc.f32 	%f1767, [%rd19+72];
	mul.f32 	%f1768, %f1730, %f1767;
	fma.rn.f32 	%f2617, %f1719, %f2617, %f1768;
	ld.global.nc.f32 	%f1769, [%rd19+76];
	mul.f32 	%f1770, %f1730, %f1769;
	fma.rn.f32 	%f2616, %f1719, %f2616, %f1770;
	ld.global.nc.f32 	%f1771, [%rd19+80];
	mul.f32 	%f1772, %f1730, %f1771;
	fma.rn.f32 	%f2615, %f1719, %f2615, %f1772;
	ld.global.nc.f32 	%f1773, [%rd19+84];
	mul.f32 	%f1774, %f1730, %f1773;
	fma.rn.f32 	%f2614, %f1719, %f2614, %f1774;
	ld.global.nc.f32 	%f1775, [%rd19+88];
	mul.f32 	%f1776, %f1730, %f1775;
	fma.rn.f32 	%f2613, %f1719, %f2613, %f1776;
	ld.global.nc.f32 	%f1777, [%rd19+92];
	mul.f32 	%f1778, %f1730, %f1777;
	fma.rn.f32 	%f2612, %f1719, %f2612, %f1778;
	ld.global.nc.f32 	%f1779, [%rd19+96];
	mul.f32 	%f1780, %f1730, %f1779;
	fma.rn.f32 	%f2611, %f1719, %f2611, %f1780;
	ld.global.nc.f32 	%f1781, [%rd19+100];
	mul.f32 	%f1782, %f1730, %f1781;
	fma.rn.f32 	%f2610, %f1719, %f2610, %f1782;
	ld.global.nc.f32 	%f1783, [%rd19+104];
	mul.f32 	%f1784, %f1730, %f1783;
	fma.rn.f32 	%f2609, %f1719, %f2609, %f1784;
	ld.global.nc.f32 	%f1785, [%rd19+108];
	mul.f32 	%f1786, %f1730, %f1785;
	fma.rn.f32 	%f2608, %f1719, %f2608, %f1786;
	ld.global.nc.f32 	%f1787, [%rd19+112];
	mul.f32 	%f1788, %f1730, %f1787;
	fma.rn.f32 	%f2607, %f1719, %f2607, %f1788;
	ld.global.nc.f32 	%f1789, [%rd19+116];
	mul.f32 	%f1790, %f1730, %f1789;
	fma.rn.f32 	%f2606, %f1719, %f2606, %f1790;
	ld.global.nc.f32 	%f1791, [%rd19+120];
	mul.f32 	%f1792, %f1730, %f1791;
	fma.rn.f32 	%f2605, %f1719, %f2605, %f1792;
	ld.global.nc.f32 	%f1793, [%rd19+124];
	mul.f32 	%f1794, %f1730, %f1793;
	fma.rn.f32 	%f2604, %f1719, %f2604, %f1794;
	ld.global.nc.f32 	%f1795, [%rd19+128];
	mul.f32 	%f1796, %f1730, %f1795;
	fma.rn.f32 	%f2603, %f1719, %f2603, %f1796;
	ld.global.nc.f32 	%f1797, [%rd19+132];
	mul.f32 	%f1798, %f1730, %f1797;
	fma.rn.f32 	%f2602, %f1719, %f2602, %f1798;
	ld.global.nc.f32 	%f1799, [%rd19+136];
	mul.f32 	%f1800, %f1730, %f1799;
	fma.rn.f32 	%f2601, %f1719, %f2601, %f1800;
	ld.global.nc.f32 	%f1801, [%rd19+140];
	mul.f32 	%f1802, %f1730, %f1801;
	fma.rn.f32 	%f2600, %f1719, %f2600, %f1802;
	ld.global.nc.f32 	%f1803, [%rd19+144];
	mul.f32 	%f1804, %f1730, %f1803;
	fma.rn.f32 	%f2599, %f1719, %f2599, %f1804;
	ld.global.nc.f32 	%f1805, [%rd19+148];
	mul.f32 	%f1806, %f1730, %f1805;
	fma.rn.f32 	%f2598, %f1719, %f2598, %f1806;
	ld.global.nc.f32 	%f1807, [%rd19+152];
	mul.f32 	%f1808, %f1730, %f1807;
	fma.rn.f32 	%f2597, %f1719, %f2597, %f1808;
	ld.global.nc.f32 	%f1809, [%rd19+156];
	mul.f32 	%f1810, %f1730, %f1809;
	fma.rn.f32 	%f2596, %f1719, %f2596, %f1810;
	ld.global.nc.f32 	%f1811, [%rd19+160];
	mul.f32 	%f1812, %f1730, %f1811;
	fma.rn.f32 	%f2595, %f1719, %f2595, %f1812;
	ld.global.nc.f32 	%f1813, [%rd19+164];
	mul.f32 	%f1814, %f1730, %f1813;
	fma.rn.f32 	%f2594, %f1719, %f2594, %f1814;
	ld.global.nc.f32 	%f1815, [%rd19+168];
	mul.f32 	%f1816, %f1730, %f1815;
	fma.rn.f32 	%f2593, %f1719, %f2593, %f1816;
	ld.global.nc.f32 	%f1817, [%rd19+172];
	mul.f32 	%f1818, %f1730, %f1817;
	fma.rn.f32 	%f2592, %f1719, %f2592, %f1818;
	ld.global.nc.f32 	%f1819, [%rd19+176];
	mul.f32 	%f1820, %f1730, %f1819;
	fma.rn.f32 	%f2591, %f1719, %f2591, %f1820;
	ld.global.nc.f32 	%f1821, [%rd19+180];
	mul.f32 	%f1822, %f1730, %f1821;
	fma.rn.f32 	%f2590, %f1719, %f2590, %f1822;
	ld.global.nc.f32 	%f1823, [%rd19+184];
	mul.f32 	%f1824, %f1730, %f1823;
	fma.rn.f32 	%f2589, %f1719, %f2589, %f1824;
	ld.global.nc.f32 	%f1825, [%rd19+188];
	mul.f32 	%f1826, %f1730, %f1825;
	fma.rn.f32 	%f2588, %f1719, %f2588, %f1826;
	ld.global.nc.f32 	%f1827, [%rd19+192];
	mul.f32 	%f1828, %f1730, %f1827;
	fma.rn.f32 	%f2587, %f1719, %f2587, %f1828;
	ld.global.nc.f32 	%f1829, [%rd19+196];
	mul.f32 	%f1830, %f1730, %f1829;
	fma.rn.f32 	%f2586, %f1719, %f2586, %f1830;
	ld.global.nc.f32 	%f1831, [%rd19+200];
	mul.f32 	%f1832, %f1730, %f1831;
	fma.rn.f32 	%f2585, %f1719, %f2585, %f1832;
	ld.global.nc.f32 	%f1833, [%rd19+204];
	mul.f32 	%f1834, %f1730, %f1833;
	fma.rn.f32 	%f2584, %f1719, %f2584, %f1834;
	ld.global.nc.f32 	%f1835, [%rd19+208];
	mul.f32 	%f1836, %f1730, %f1835;
	fma.rn.f32 	%f2583, %f1719, %f2583, %f1836;
	ld.global.nc.f32 	%f1837, [%rd19+212];
	mul.f32 	%f1838, %f1730, %f1837;
	fma.rn.f32 	%f2582, %f1719, %f2582, %f1838;
	ld.global.nc.f32 	%f1839, [%rd19+216];
	mul.f32 	%f1840, %f1730, %f1839;
	fma.rn.f32 	%f2581, %f1719, %f2581, %f1840;
	ld.global.nc.f32 	%f1841, [%rd19+220];
	mul.f32 	%f1842, %f1730, %f1841;
	fma.rn.f32 	%f2580, %f1719, %f2580, %f1842;
	ld.global.nc.f32 	%f1843, [%rd19+224];
	mul.f32 	%f1844, %f1730, %f1843;
	fma.rn.f32 	%f2579, %f1719, %f2579, %f1844;
	ld.global.nc.f32 	%f1845, [%rd19+228];
	mul.f32 	%f1846, %f1730, %f1845;
	fma.rn.f32 	%f2578, %f1719, %f2578, %f1846;
	ld.global.nc.f32 	%f1847, [%rd19+232];
	mul.f32 	%f1848, %f1730, %f1847;
	fma.rn.f32 	%f2577, %f1719, %f2577, %f1848;
	ld.global.nc.f32 	%f1849, [%rd19+236];
	mul.f32 	%f1850, %f1730, %f1849;
	fma.rn.f32 	%f2576, %f1719, %f2576, %f1850;
	ld.global.nc.f32 	%f1851, [%rd19+240];
	mul.f32 	%f1852, %f1730, %f1851;
	fma.rn.f32 	%f2575, %f1719, %f2575, %f1852;
	ld.global.nc.f32 	%f1853, [%rd19+244];
	mul.f32 	%f1854, %f1730, %f1853;
	fma.rn.f32 	%f2574, %f1719, %f2574, %f1854;
	ld.global.nc.f32 	%f1855, [%rd19+248];
	mul.f32 	%f1856, %f1730, %f1855;
	fma.rn.f32 	%f2573, %f1719, %f2573, %f1856;
	ld.global.nc.f32 	%f1857, [%rd19+252];
	mul.f32 	%f1858, %f1730, %f1857;
	fma.rn.f32 	%f2572, %f1719, %f2572, %f1858;
	ld.global.nc.f32 	%f1859, [%rd19+256];
	mul.f32 	%f1860, %f1730, %f1859;
	fma.rn.f32 	%f2571, %f1719, %f2571, %f1860;
	ld.global.nc.f32 	%f1861, [%rd19+260];
	mul.f32 	%f1862, %f1730, %f1861;
	fma.rn.f32 	%f2570, %f1719, %f2570, %f1862;
	ld.global.nc.f32 	%f1863, [%rd19+264];
	mul.f32 	%f1864, %f1730, %f1863;
	fma.rn.f32 	%f2569, %f1719, %f2569, %f1864;
	ld.global.nc.f32 	%f1865, [%rd19+268];
	mul.f32 	%f1866, %f1730, %f1865;
	fma.rn.f32 	%f2568, %f1719, %f2568, %f1866;
	ld.global.nc.f32 	%f1867, [%rd19+272];
	mul.f32 	%f1868, %f1730, %f1867;
	fma.rn.f32 	%f2567, %f1719, %f2567, %f1868;
	ld.global.nc.f32 	%f1869, [%rd19+276];
	mul.f32 	%f1870, %f1730, %f1869;
	fma.rn.f32 	%f2566, %f1719, %f2566, %f1870;
	ld.global.nc.f32 	%f1871, [%rd19+280];
	mul.f32 	%f1872, %f1730, %f1871;
	fma.rn.f32 	%f2565, %f1719, %f2565, %f1872;
	ld.global.nc.f32 	%f1873, [%rd19+284];
	mul.f32 	%f1874, %f1730, %f1873;
	fma.rn.f32 	%f2564, %f1719, %f2564, %f1874;
	ld.global.nc.f32 	%f1875, [%rd19+288];
	mul.f32 	%f1876, %f1730, %f1875;
	fma.rn.f32 	%f2563, %f1719, %f2563, %f1876;
	ld.global.nc.f32 	%f1877, [%rd19+292];
	mul.f32 	%f1878, %f1730, %f1877;
	fma.rn.f32 	%f2562, %f1719, %f2562, %f1878;
	ld.global.nc.f32 	%f1879, [%rd19+296];
	mul.f32 	%f1880, %f1730, %f1879;
	fma.rn.f32 	%f2561, %f1719, %f2561, %f1880;
	ld.global.nc.f32 	%f1881, [%rd19+300];
	mul.f32 	%f1882, %f1730, %f1881;
	fma.rn.f32 	%f2560, %f1719, %f2560, %f1882;
	ld.global.nc.f32 	%f1883, [%rd19+304];
	mul.f32 	%f1884, %f1730, %f1883;
	fma.rn.f32 	%f2559, %f1719, %f2559, %f1884;
	ld.global.nc.f32 	%f1885, [%rd19+308];
	mul.f32 	%f1886, %f1730, %f1885;
	fma.rn.f32 	%f2558, %f1719, %f2558, %f1886;
	ld.global.nc.f32 	%f1887, [%rd19+312];
	mul.f32 	%f1888, %f1730, %f1887;
	fma.rn.f32 	%f2557, %f1719, %f2557, %f1888;
	ld.global.nc.f32 	%f1889, [%rd19+316];
	mul.f32 	%f1890, %f1730, %f1889;
	fma.rn.f32 	%f2556, %f1719, %f2556, %f1890;
	ld.global.nc.f32 	%f1891, [%rd19+320];
	mul.f32 	%f1892, %f1730, %f1891;
	fma.rn.f32 	%f2555, %f1719, %f2555, %f1892;
	ld.global.nc.f32 	%f1893, [%rd19+324];
	mul.f32 	%f1894, %f1730, %f1893;
	fma.rn.f32 	%f2554, %f1719, %f2554, %f1894;
	ld.global.nc.f32 	%f1895, [%rd19+328];
	mul.f32 	%f1896, %f1730, %f1895;
	fma.rn.f32 	%f2553, %f1719, %f2553, %f1896;
	ld.global.nc.f32 	%f1897, [%rd19+332];
	mul.f32 	%f1898, %f1730, %f1897;
	fma.rn.f32 	%f2552, %f1719, %f2552, %f1898;
	ld.global.nc.f32 	%f1899, [%rd19+336];
	mul.f32 	%f1900, %f1730, %f1899;
	fma.rn.f32 	%f2551, %f1719, %f2551, %f1900;
	ld.global.nc.f32 	%f1901, [%rd19+340];
	mul.f32 	%f1902, %f1730, %f1901;
	fma.rn.f32 	%f2550, %f1719, %f2550, %f1902;
	ld.global.nc.f32 	%f1903, [%rd19+344];
	mul.f32 	%f1904, %f1730, %f1903;
	fma.rn.f32 	%f2549, %f1719, %f2549, %f1904;
	ld.global.nc.f32 	%f1905, [%rd19+348];
	mul.f32 	%f1906, %f1730, %f1905;
	fma.rn.f32 	%f2548, %f1719, %f2548, %f1906;
	ld.global.nc.f32 	%f1907, [%rd19+352];
	mul.f32 	%f1908, %f1730, %f1907;
	fma.rn.f32 	%f2547, %f1719, %f2547, %f1908;
	ld.global.nc.f32 	%f1909, [%rd19+356];
	mul.f32 	%f1910, %f1730, %f1909;
	fma.rn.f32 	%f2546, %f1719, %f2546, %f1910;
	ld.global.nc.f32 	%f1911, [%rd19+360];
	mul.f32 	%f1912, %f1730, %f1911;
	fma.rn.f32 	%f2545, %f1719, %f2545, %f1912;
	ld.global.nc.f32 	%f1913, [%rd19+364];
	mul.f32 	%f1914, %f1730, %f1913;
	fma.rn.f32 	%f2544, %f1719, %f2544, %f1914;
	ld.global.nc.f32 	%f1915, [%rd19+368];
	mul.f32 	%f1916, %f1730, %f1915;
	fma.rn.f32 	%f2543, %f1719, %f2543, %f1916;
	ld.global.nc.f32 	%f1917, [%rd19+372];
	mul.f32 	%f1918, %f1730, %f1917;
	fma.rn.f32 	%f2542, %f1719, %f2542, %f1918;
	ld.global.nc.f32 	%f1919, [%rd19+376];
	mul.f32 	%f1920, %f1730, %f1919;
	fma.rn.f32 	%f2541, %f1719, %f2541, %f1920;
	ld.global.nc.f32 	%f1921, [%rd19+380];
	mul.f32 	%f1922, %f1730, %f1921;
	fma.rn.f32 	%f2540, %f1719, %f2540, %f1922;
	ld.global.nc.f32 	%f1923, [%rd19+384];
	mul.f32 	%f1924, %f1730, %f1923;
	fma.rn.f32 	%f2539, %f1719, %f2539, %f1924;
	ld.global.nc.f32 	%f1925, [%rd19+388];
	mul.f32 	%f1926, %f1730, %f1925;
	fma.rn.f32 	%f2538, %f1719, %f2538, %f1926;
	ld.global.nc.f32 	%f1927, [%rd19+392];
	mul.f32 	%f1928, %f1730, %f1927;
	fma.rn.f32 	%f2537, %f1719, %f2537, %f1928;
	ld.global.nc.f32 	%f1929, [%rd19+396];
	mul.f32 	%f1930, %f1730, %f1929;
	fma.rn.f32 	%f2536, %f1719, %f2536, %f1930;
	ld.global.nc.f32 	%f1931, [%rd19+400];
	mul.f32 	%f1932, %f1730, %f1931;
	fma.rn.f32 	%f2535, %f1719, %f2535, %f1932;
	ld.global.nc.f32 	%f1933, [%rd19+404];
	mul.f32 	%f1934, %f1730, %f1933;
	fma.rn.f32 	%f2534, %f1719, %f2534, %f1934;
	ld.global.nc.f32 	%f1935, [%rd19+408];
	mul.f32 	%f1936, %f1730, %f1935;
	fma.rn.f32 	%f2533, %f1719, %f2533, %f1936;
	ld.global.nc.f32 	%f1937, [%rd19+412];
	mul.f32 	%f1938, %f1730, %f1937;
	fma.rn.f32 	%f2532, %f1719, %f2532, %f1938;
	ld.global.nc.f32 	%f1939, [%rd19+416];
	mul.f32 	%f1940, %f1730, %f1939;
	fma.rn.f32 	%f2531, %f1719, %f2531, %f1940;
	ld.global.nc.f32 	%f1941, [%rd19+420];
	mul.f32 	%f1942, %f1730, %f1941;
	fma.rn.f32 	%f2530, %f1719, %f2530, %f1942;
	ld.global.nc.f32 	%f1943, [%rd19+424];
	mul.f32 	%f1944, %f1730, %f1943;
	fma.rn.f32 	%f2529, %f1719, %f2529, %f1944;
	ld.global.nc.f32 	%f1945, [%rd19+428];
	mul.f32 	%f1946, %f1730, %f1945;
	fma.rn.f32 	%f2528, %f1719, %f2528, %f1946;
	ld.global.nc.f32 	%f1947, [%rd19+432];
	mul.f32 	%f1948, %f1730, %f1947;
	fma.rn.f32 	%f2527, %f1719, %f2527, %f1948;
	ld.global.nc.f32 	%f1949, [%rd19+436];
	mul.f32 	%f1950, %f1730, %f1949;
	fma.rn.f32 	%f2526, %f1719, %f2526, %f1950;
	ld.global.nc.f32 	%f1951, [%rd19+440];
	mul.f32 	%f1952, %f1730, %f1951;
	fma.rn.f32 	%f2525, %f1719, %f2525, %f1952;
	ld.global.nc.f32 	%f1953, [%rd19+444];
	mul.f32 	%f1954, %f1730, %f1953;
	fma.rn.f32 	%f2524, %f1719, %f2524, %f1954;
	ld.global.nc.f32 	%f1955, [%rd19+448];
	mul.f32 	%f1956, %f1730, %f1955;
	fma.rn.f32 	%f2523, %f1719, %f2523, %f1956;
	ld.global.nc.f32 	%f1957, [%rd19+452];
	mul.f32 	%f1958, %f1730, %f1957;
	fma.rn.f32 	%f2522, %f1719, %f2522, %f1958;
	ld.global.nc.f32 	%f1959, [%rd19+456];
	mul.f32 	%f1960, %f1730, %f1959;
	fma.rn.f32 	%f2521, %f1719, %f2521, %f1960;
	ld.global.nc.f32 	%f1961, [%rd19+460];
	mul.f32 	%f1962, %f1730, %f1961;
	fma.rn.f32 	%f2520, %f1719, %f2520, %f1962;
	ld.global.nc.f32 	%f1963, [%rd19+464];
	mul.f32 	%f1964, %f1730, %f1963;
	fma.rn.f32 	%f2519, %f1719, %f2519, %f1964;
	ld.global.nc.f32 	%f1965, [%rd19+468];
	mul.f32 	%f1966, %f1730, %f1965;
	fma.rn.f32 	%f2518, %f1719, %f2518, %f1966;
	ld.global.nc.f32 	%f1967, [%rd19+472];
	mul.f32 	%f1968, %f1730, %f1967;
	fma.rn.f32 	%f2517, %f1719, %f2517, %f1968;
	ld.global.nc.f32 	%f1969, [%rd19+476];
	mul.f32 	%f1970, %f1730, %f1969;
	fma.rn.f32 	%f2516, %f1719, %f2516, %f1970;
	ld.global.nc.f32 	%f1971, [%rd19+480];
	mul.f32 	%f1972, %f1730, %f1971;
	fma.rn.f32 	%f2515, %f1719, %f2515, %f1972;
	ld.global.nc.f32 	%f1973, [%rd19+484];
	mul.f32 	%f1974, %f1730, %f1973;
	fma.rn.f32 	%f2514, %f1719, %f2514, %f1974;
	ld.global.nc.f32 	%f1975, [%rd19+488];
	mul.f32 	%f1976, %f1730, %f1975;
	fma.rn.f32 	%f2513, %f1719, %f2513, %f1976;
	ld.global.nc.f32 	%f1977, [%rd19+492];
	mul.f32 	%f1978, %f1730, %f1977;
	fma.rn.f32 	%f2512, %f1719, %f2512, %f1978;
	ld.global.nc.f32 	%f1979, [%rd19+496];
	mul.f32 	%f1980, %f1730, %f1979;
	fma.rn.f32 	%f2511, %f1719, %f2511, %f1980;
	ld.global.nc.f32 	%f1981, [%rd19+500];
	mul.f32 	%f1982, %f1730, %f1981;
	fma.rn.f32 	%f2510, %f1719, %f2510, %f1982;
	ld.global.nc.f32 	%f1983, [%rd19+504];
	mul.f32 	%f1984, %f1730, %f1983;
	fma.rn.f32 	%f2509, %f1719, %f2509, %f1984;
	ld.global.nc.f32 	%f1985, [%rd19+508];
	mul.f32 	%f1986, %f1730, %f1985;
	fma.rn.f32 	%f2508, %f1719, %f2508, %f1986;
	add.s32 	%r44, %r44, 1;
	add.s32 	%r43, %r43, 128;
	setp.ne.s32 	%p5, %r44, 1;
	mov.f32 	%f2506, %f649;
	@%p5 bra 	$L__BB0_6;
$L__BB0_7:
	ld.param.u64 	%rd27, [_Z14attention_onlyPKfS0_S0_S0_S0_Pfiif_param_5];
	mov.u32 	%r36, %ctaid.x;
	mov.u32 	%r37, %ntid.x;
	mov.u32 	%r38, %tid.x;
	mad.lo.s32 	%r39, %r36, %r37, %r38;
	shl.b32 	%r40, %r39, 7;
	rcp.rn.f32 	%f1987, %f2636;
	mul.f32 	%f1988, %f1987, %f2635;
	cvta.to.global.u64 	%rd20, %rd27;
	mul.wide.s32 	%rd21, %r40, 4;
	add.s64 	%rd22, %rd20, %rd21;
	st.global.f32 	[%rd22], %f1988;
	mul.f32 	%f1989, %f1987, %f2634;
	st.global.f32 	[%rd22+4], %f1989;
	mul.f32 	%f1990, %f1987, %f2633;
	st.global.f32 	[%rd22+8], %f1990;
	mul.f32 	%f1991, %f1987, %f2632;
	st.global.f32 	[%rd22+12], %f1991;
	mul.f32 	%f1992, %f1987, %f2631;
	st.global.f32 	[%rd22+16], %f1992;
	mul.f32 	%f1993, %f1987, %f2630;
	st.global.f32 	[%rd22+20], %f1993;
	mul.f32 	%f1994, %f1987, %f2629;
	st.global.f32 	[%rd22+24], %f1994;
	mul.f32 	%f1995, %f1987, %f2628;
	st.global.f32 	[%rd22+28], %f1995;
	mul.f32 	%f1996, %f1987, %f2627;
	st.global.f32 	[%rd22+32], %f1996;
	mul.f32 	%f1997, %f1987, %f2626;
	st.global.f32 	[%rd22+36], %f1997;
	mul.f32 	%f1998, %f1987, %f2625;
	st.global.f32 	[%rd22+40], %f1998;
	mul.f32 	%f1999, %f1987, %f2624;
	st.global.f32 	[%rd22+44], %f1999;
	mul.f32 	%f2000, %f1987, %f2623;
	st.global.f32 	[%rd22+48], %f2000;
	mul.f32 	%f2001, %f1987, %f2622;
	st.global.f32 	[%rd22+52], %f2001;
	mul.f32 	%f2002, %f1987, %f2621;
	st.global.f32 	[%rd22+56], %f2002;
	mul.f32 	%f2003, %f1987, %f2620;
	st.global.f32 	[%rd22+60], %f2003;
	mul.f32 	%f2004, %f1987, %f2619;
	st.global.f32 	[%rd22+64], %f2004;
	mul.f32 	%f2005, %f1987, %f2618;
	st.global.f32 	[%rd22+68], %f2005;
	mul.f32 	%f2006, %f1987, %f2617;
	st.global.f32 	[%rd22+72], %f2006;
	mul.f32 	%f2007, %f1987, %f2616;
	st.global.f32 	[%rd22+76], %f2007;
	mul.f32 	%f2008, %f1987, %f2615;
	st.global.f32 	[%rd22+80], %f2008;
	mul.f32 	%f2009, %f1987, %f2614;
	st.global.f32 	[%rd22+84], %f2009;
	mul.f32 	%f2010, %f1987, %f2613;
	st.global.f32 	[%rd22+88], %f2010;
	mul.f32 	%f2011, %f1987, %f2612;
	st.global.f32 	[%rd22+92], %f2011;
	mul.f32 	%f2012, %f1987, %f2611;
	st.global.f32 	[%rd22+96], %f2012;
	mul.f32 	%f2013, %f1987, %f2610;
	st.global.f32 	[%rd22+100], %f2013;
	mul.f32 	%f2014, %f1987, %f2609;
	st.global.f32 	[%rd22+104], %f2014;
	mul.f32 	%f2015, %f1987, %f2608;
	st.global.f32 	[%rd22+108], %f2015;
	mul.f32 	%f2016, %f1987, %f2607;
	st.global.f32 	[%rd22+112], %f2016;
	mul.f32 	%f2017, %f1987, %f2606;
	st.global.f32 	[%rd22+116], %f2017;
	mul.f32 	%f2018, %f1987, %f2605;
	st.global.f32 	[%rd22+120], %f2018;
	mul.f32 	%f2019, %f1987, %f2604;
	st.global.f32 	[%rd22+124], %f2019;
	mul.f32 	%f2020, %f1987, %f2603;
	st.global.f32 	[%rd22+128], %f2020;
	mul.f32 	%f2021, %f1987, %f2602;
	st.global.f32 	[%rd22+132], %f2021;
	mul.f32 	%f2022, %f1987, %f2601;
	st.global.f32 	[%rd22+136], %f2022;
	mul.f32 	%f2023, %f1987, %f2600;
	st.global.f32 	[%rd22+140], %f2023;
	mul.f32 	%f2024, %f1987, %f2599;
	st.global.f32 	[%rd22+144], %f2024;
	mul.f32 	%f2025, %f1987, %f2598;
	st.global.f32 	[%rd22+148], %f2025;
	mul.f32 	%f2026, %f1987, %f2597;
	st.global.f32 	[%rd22+152], %f2026;
	mul.f32 	%f2027, %f1987, %f2596;
	st.global.f32 	[%rd22+156], %f2027;
	mul.f32 	%f2028, %f1987, %f2595;
	st.global.f32 	[%rd22+160], %f2028;
	mul.f32 	%f2029, %f1987, %f2594;
	st.global.f32 	[%rd22+164], %f2029;
	mul.f32 	%f2030, %f1987, %f2593;
	st.global.f32 	[%rd22+168], %f2030;
	mul.f32 	%f2031, %f1987, %f2592;
	st.global.f32 	[%rd22+172], %f2031;
	mul.f32 	%f2032, %f1987, %f2591;
	st.global.f32 	[%rd22+176], %f2032;
	mul.f32 	%f2033, %f1987, %f2590;
	st.global.f32 	[%rd22+180], %f2033;
	mul.f32 	%f2034, %f1987, %f2589;
	st.global.f32 	[%rd22+184], %f2034;
	mul.f32 	%f2035, %f1987, %f2588;
	st.global.f32 	[%rd22+188], %f2035;
	mul.f32 	%f2036, %f1987, %f2587;
	st.global.f32 	[%rd22+192], %f2036;
	mul.f32 	%f2037, %f1987, %f2586;
	st.global.f32 	[%rd22+196], %f2037;
	mul.f32 	%f2038, %f1987, %f2585;
	st.global.f32 	[%rd22+200], %f2038;
	mul.f32 	%f2039, %f1987, %f2584;
	st.global.f32 	[%rd22+204], %f2039;
	mul.f32 	%f2040, %f1987, %f2583;
	st.global.f32 	[%rd22+208], %f2040;
	mul.f32 	%f2041, %f1987, %f2582;
	st.global.f32 	[%rd22+212], %f2041;
	mul.f32 	%f2042, %f1987, %f2581;
	st.global.f32 	[%rd22+216], %f2042;
	mul.f32 	%f2043, %f1987, %f2580;
	st.global.f32 	[%rd22+220], %f2043;
	mul.f32 	%f2044, %f1987, %f2579;
	st.global.f32 	[%rd22+224], %f2044;
	mul.f32 	%f2045, %f1987, %f2578;
	st.global.f32 	[%rd22+228], %f2045;
	mul.f32 	%f2046, %f1987, %f2577;
	st.global.f32 	[%rd22+232], %f2046;
	mul.f32 	%f2047, %f1987, %f2576;
	st.global.f32 	[%rd22+236], %f2047;
	mul.f32 	%f2048, %f1987, %f2575;
	st.global.f32 	[%rd22+240], %f2048;
	mul.f32 	%f2049, %f1987, %f2574;
	st.global.f32 	[%rd22+244], %f2049;
	mul.f32 	%f2050, %f1987, %f2573;
	st.global.f32 	[%rd22+248], %f2050;
	mul.f32 	%f2051, %f1987, %f2572;
	st.global.f32 	[%rd22+252], %f2051;
	mul.f32 	%f2052, %f1987, %f2571;
	st.global.f32 	[%rd22+256], %f2052;
	mul.f32 	%f2053, %f1987, %f2570;
	st.global.f32 	[%rd22+260], %f2053;
	mul.f32 	%f2054, %f1987, %f2569;
	st.global.f32 	[%rd22+264], %f2054;
	mul.f32 	%f2055, %f1987, %f2568;
	st.global.f32 	[%rd22+268], %f2055;
	mul.f32 	%f2056, %f1987, %f2567;
	st.global.f32 	[%rd22+272], %f2056;
	mul.f32 	%f2057, %f1987, %f2566;
	st.global.f32 	[%rd22+276], %f2057;
	mul.f32 	%f2058, %f1987, %f2565;
	st.global.f32 	[%rd22+280], %f2058;
	mul.f32 	%f2059, %f1987, %f2564;
	st.global.f32 	[%rd22+284], %f2059;
	mul.f32 	%f2060, %f1987, %f2563;
	st.global.f32 	[%rd22+288], %f2060;
	mul.f32 	%f2061, %f1987, %f2562;
	st.global.f32 	[%rd22+292], %f2061;
	mul.f32 	%f2062, %f1987, %f2561;
	st.global.f32 	[%rd22+296], %f2062;
	mul.f32 	%f2063, %f1987, %f2560;
	st.global.f32 	[%rd22+300], %f2063;
	mul.f32 	%f2064, %f1987, %f2559;
	st.global.f32 	[%rd22+304], %f2064;
	mul.f32 	%f2065, %f1987, %f2558;
	st.global.f32 	[%rd22+308], %f2065;
	mul.f32 	%f2066, %f1987, %f2557;
	st.global.f32 	[%rd22+312], %f2066;
	mul.f32 	%f2067, %f1987, %f2556;
	st.global.f32 	[%rd22+316], %f2067;
	mul.f32 	%f2068, %f1987, %f2555;
	st.global.f32 	[%rd22+320], %f2068;
	mul.f32 	%f2069, %f1987, %f2554;
	st.global.f32 	[%rd22+324], %f2069;
	mul.f32 	%f2070, %f1987, %f2553;
	st.global.f32 	[%rd22+328], %f2070;
	mul.f32 	%f2071, %f1987, %f2552;
	st.global.f32 	[%rd22+332], %f2071;
	mul.f32 	%f2072, %f1987, %f2551;
	st.global.f32 	[%rd22+336], %f2072;
	mul.f32 	%f2073, %f1987, %f2550;
	st.global.f32 	[%rd22+340], %f2073;
	mul.f32 	%f2074, %f1987, %f2549;
	st.global.f32 	[%rd22+344], %f2074;
	mul.f32 	%f2075, %f1987, %f2548;
	st.global.f32 	[%rd22+348], %f2075;
	mul.f32 	%f2076, %f1987, %f2547;
	st.global.f32 	[%rd22+352], %f2076;
	mul.f32 	%f2077, %f1987, %f2546;
	st.global.f32 	[%rd22+356], %f2077;
	mul.f32 	%f2078, %f1987, %f2545;
	st.global.f32 	[%rd22+360], %f2078;
	mul.f32 	%f2079, %f1987, %f2544;
	st.global.f32 	[%rd22+364], %f2079;
	mul.f32 	%f2080, %f1987, %f2543;
	st.global.f32 	[%rd22+368], %f2080;
	mul.f32 	%f2081, %f1987, %f2542;
	st.global.f32 	[%rd22+372], %f2081;
	mul.f32 	%f2082, %f1987, %f2541;
	st.global.f32 	[%rd22+376], %f2082;
	mul.f32 	%f2083, %f1987, %f2540;
	st.global.f32 	[%rd22+380], %f2083;
	mul.f32 	%f2084, %f1987, %f2539;
	st.global.f32 	[%rd22+384], %f2084;
	mul.f32 	%f2085, %f1987, %f2538;
	st.global.f32 	[%rd22+388], %f2085;
	mul.f32 	%f2086, %f1987, %f2537;
	st.global.f32 	[%rd22+392], %f2086;
	mul.f32 	%f2087, %f1987, %f2536;
	st.global.f32 	[%rd22+396], %f2087;
	mul.f32 	%f2088, %f1987, %f2535;
	st.global.f32 	[%rd22+400], %f2088;
	mul.f32 	%f2089, %f1987, %f2534;
	st.global.f32 	[%rd22+404], %f2089;
	mul.f32 	%f2090, %f1987, %f2533;
	st.global.f32 	[%rd22+408], %f2090;
	mul.f32 	%f2091, %f1987, %f2532;
	st.global.f32 	[%rd22+412], %f2091;
	mul.f32 	%f2092, %f1987, %f2531;
	st.global.f32 	[%rd22+416], %f2092;
	mul.f32 	%f2093, %f1987, %f2530;
	st.global.f32 	[%rd22+420], %f2093;
	mul.f32 	%f2094, %f1987, %f2529;
	st.global.f32 	[%rd22+424], %f2094;
	mul.f32 	%f2095, %f1987, %f2528;
	st.global.f32 	[%rd22+428], %f2095;
	mul.f32 	%f2096, %f1987, %f2527;
	st.global.f32 	[%rd22+432], %f2096;
	mul.f32 	%f2097, %f1987, %f2526;
	st.global.f32 	[%rd22+436], %f2097;
	mul.f32 	%f2098, %f1987, %f2525;
	st.global.f32 	[%rd22+440], %f2098;
	mul.f32 	%f2099, %f1987, %f2524;
	st.global.f32 	[%rd22+444], %f2099;
	mul.f32 	%f2100, %f1987, %f2523;
	st.global.f32 	[%rd22+448], %f2100;
	mul.f32 	%f2101, %f1987, %f2522;
	st.global.f32 	[%rd22+452], %f2101;
	mul.f32 	%f2102, %f1987, %f2521;
	st.global.f32 	[%rd22+456], %f2102;
	mul.f32 	%f2103, %f1987, %f2520;
	st.global.f32 	[%rd22+460], %f2103;
	mul.f32 	%f2104, %f1987, %f2519;
	st.global.f32 	[%rd22+464], %f2104;
	mul.f32 	%f2105, %f1987, %f2518;
	st.global.f32 	[%rd22+468], %f2105;
	mul.f32 	%f2106, %f1987, %f2517;
	st.global.f32 	[%rd22+472], %f2106;
	mul.f32 	%f2107, %f1987, %f2516;
	st.global.f32 	[%rd22+476], %f2107;
	mul.f32 	%f2108, %f1987, %f2515;
	st.global.f32 	[%rd22+480], %f2108;
	mul.f32 	%f2109, %f1987, %f2514;
	st.global.f32 	[%rd22+484], %f2109;
	mul.f32 	%f2110, %f1987, %f2513;
	st.global.f32 	[%rd22+488], %f2110;
	mul.f32 	%f2111, %f1987, %f2512;
	st.global.f32 	[%rd22+492], %f2111;
	mul.f32 	%f2112, %f1987, %f2511;
	st.global.f32 	[%rd22+496], %f2112;
	mul.f32 	%f2113, %f1987, %f2510;
	st.global.f32 	[%rd22+500], %f2113;
	mul.f32 	%f2114, %f1987, %f2509;
	st.global.f32 	[%rd22+504], %f2114;
	mul.f32 	%f2115, %f1987, %f2508;
	st.global.f32 	[%rd22+508], %f2115;
$L__BB0_8:
	ret;

}
	// .globl	_Z17traditional_layerPKfS0_S0_S0_S0_Pfiif
.visible .entry _Z17traditional_layerPKfS0_S0_S0_S0_Pfiif(
	.param .u64 .ptr .align 1 _Z17traditional_layerPKfS0_S0_S0_S0_Pfiif_param_0,
	.param .u64 .ptr .align 1 _Z17traditional_layerPKfS0_S0_S0_S0_Pfiif_param_1,
	.param .u64 .ptr .align 1 _Z17traditional_layerPKfS0_S0_S0_S0_Pfiif_param_2,
	.param .u64 .ptr .align 1 _Z17traditional_layerPKfS0_S0_S0_S0_Pfiif_param_3,
	.param .u64 .ptr .align 1 _Z17traditional_layerPKfS0_S0_S0_S0_Pfiif_param_4,
	.param .u64 .ptr .align 1 _Z17traditional_layerPKfS0_S0_S0_S0_Pfiif_param_5,
	.param .u32 _Z17traditional_layerPKfS0_S0_S0_S0_Pfiif_param_6,
	.param .u32 _Z17traditional_layerPKfS0_S0_S0_S0_Pfiif_param_7,
	.param .f32 _Z17traditional_layerPKfS0_S0_S0_S0_Pfiif_param_8
)
{
	.reg .pred 	%p<8>;
	.reg .b32 	%r<542>;
	.reg .b32 	%f<2624>;
	.reg .b64 	%rd<286>;

	ld.param.u64 	%rd5, [_Z17traditional_layerPKfS0_S0_S0_S0_Pfiif_param_0];
	ld.param.u32 	%r393, [_Z17traditional_layerPKfS0_S0_S0_S0_Pfiif_param_6];
	mov.u32 	%r394, %ctaid.x;
	mov.u32 	%r395, %ntid.x;
	mov.u32 	%r396, %tid.x;
	mad.lo.s32 	%r1, %r394, %r395, %r396;
	setp.ge.s32 	%p1, %r1, %r393;
	@%p1 bra 	$L__BB1_8;
	cvta.to.global.u64 	%rd11, %rd5;
	shl.b32 	%r397, %r1, 7;
	mul.wide.s32 	%rd12, %r397, 4;
	add.s64 	%rd1, %rd11, %rd12;
	setp.lt.s32 	%p2, %r1, 0;
	mov.f32 	%f2239, 0f00000000;
	mov.f32 	%f2240, %f2239;
	mov.f32 	%f2241, %f2239;
	mov.f32 	%f2242, %f2239;
	mov.f32 	%f2243, %f2239;
	mov.f32 	%f2244, %f2239;
	mov.f32 	%f2245, %f2239;
	mov.f32 	%f2246, %f2239;
	mov.f32 	%f2247, %f2239;
	mov.f32 	%f2248, %f2239;
	mov.f32 	%f2249, %f2239;
	mov.f32 	%f2250, %f2239;
	mov.f32 	%f2251, %f2239;
	mov.f32 	%f2252, %f2239;
	mov.f32 	%f2253, %f2239;
	mov.f32 	%f2254, %f2239;
	mov.f32 	%f2255, %f2239;
	mov.f32 	%f2256, %f2239;
	mov.f32 	%f2257, %f2239;
	mov.f32 	%f2258, %f2239;
	mov.f32 	%f2259, %f2239;
	mov.f32 	%f2260, %f2239;
	mov.f32 	%f2261, %f2239;
	mov.f32 	%f2262, %f2239;
	mov.f32 	%f2263, %f2239;
	mov.f32 	%f2264, %f2239;
	mov.f32 	%f2265, %f2239;
	mov.f32 	%f2266, %f2239;
	mov.f32 	%f2267, %f2239;
	mov.f32 	%f2268, %f2239;
	mov.f32 	%f2269, %f2239;
	mov.f32 	%f2270, %f2239;
	mov.f32 	%f2271, %f2239;
	mov.f32 	%f2272, %f2239;
	mov.f32 	%f2273, %f2239;
	mov.f32 	%f2274, %f2239;
	mov.f32 	%f2275, %f2239;
	mov.f32 	%f2276, %f2239;
	mov.f32 	%f2277, %f2239;
	mov.f32 	%f2278, %f2239;
	mov.f32 	%f2279, %f2239;
	mov.f32 	%f2280, %f2239;
	mov.f32 	%f2281, %f2239;
	mov.f32 	%f2282, %f2239;
	mov.f32 	%f2283, %f2239;
	mov.f32 	%f2284, %f2239;
	mov.f32 	%f2285, %f2239;
	mov.f32 	%f2286, %f2239;
	mov.f32 	%f2287, %f2239;
	mov.f32 	%f2288, %f2239;
	mov.f32 	%f2289, %f2239;
	mov.f32 	%f2290, %f2239;
	mov.f32 	%f2291, %f2239;
	mov.f32 	%f2292, %f2239;
	mov.f32 	%f2293, %f2239;
	mov.f32 	%f2294, %f2239;
	mov.f32 	%f2295, %f2239;
	mov.f32 	%f2296, %f2239;
	mov.f32 	%f2297, %f2239;
	mov.f32 	%f2298, %f2239;
	mov.f32 	%f2299, %f2239;
	mov.f32 	%f2300, %f2239;
	mov.f32 	%f2301, %f2239;
	mov.f32 	%f2302, %f2239;
	mov.f32 	%f2303, %f2239;
	mov.f32 	%f2304, %f2239;
	mov.f32 	%f2305, %f2239;
	mov.f32 	%f2306, %f2239;
	mov.f32 	%f2307, %f2239;
	mov.f32 	%f2308, %f2239;
	mov.f32 	%f2309, %f2239;
	mov.f32 	%f2310, %f2239;
	mov.f32 	%f2311, %f2239;
	mov.f32 	%f2312, %f2239;
	mov.f32 	%f2313, %f2239;
	mov.f32 	%f2314, %f2239;
	mov.f32 	%f2315, %f2239;
	mov.f32 	%f2316, %f2239;
	mov.f32 	%f2317, %f2239;
	mov.f32 	%f2318, %f2239;
	mov.f32 	%f2319, %f2239;
	mov.f32 	%f2320, %f2239;
	mov.f32 	%f2321, %f2239;
	mov.f32 	%f2322, %f2239;
	mov.f32 	%f2323, %f2239;
	mov.f32 	%f2324, %f2239;
	mov.f32 	%f2325, %f2239;
	mov.f32 	%f2326, %f2239;
	mov.f32 	%f2327, %f2239;
	mov.f32 	%f2328, %f2239;
	mov.f32 	%f2329, %f2239;
	mov.f32 	%f2330, %f2239;
	mov.f32 	%f2331, %f2239;
	mov.f32 	%f2332, %f2239;
	mov.f32 	%f2333, %f2239;
	mov.f32 	%f2334, %f2239;
	mov.f32 	%f2335, %f2239;
	mov.f32 	%f2336, %f2239;
	mov.f32 	%f2337, %f2239;
	mov.f32 	%f2338, %f2239;
	mov.f32 	%f2339, %f2239;
	mov.f32 	%f2340, %f2239;
	mov.f32 	%f2341, %f2239;
	mov.f32 	%f2342, %f2239;
	mov.f32 	%f2343, %f2239;
	mov.f32 	%f2344, %f2239;
	mov.f32 	%f2345, %f2239;
	mov.f32 	%f2346, %f2239;
	mov.f32 	%f2347, %f2239;
	mov.f32 	%f2348, %f2239;
	mov.f32 	%f2349, %f2239;
	mov.f32 	%f2350, %f2239;
	mov.f32 	%f2351, %f2239;
	mov.f32 	%f2352, %f2239;
	mov.f32 	%f2353, %f2239;
	mov.f32 	%f2354, %f2239;
	mov.f32 	%f2355, %f2239;
	mov.f32 	%f2356, %f2239;
	mov.f32 	%f2357, %f2239;
	mov.f32 	%f2358, %f2239;
	mov.f32 	%f2359, %f2239;
	mov.f32 	%f2360, %f2239;
	mov.f32 	%f2361, %f2239;
	mov.f32 	%f2362, %f2239;
	mov.f32 	%f2363, %f2239;
	mov.f32 	%f2364, %f2239;
	mov.f32 	%f2365, %f2239;
	mov.f32 	%f2366, %f2239;
	mov.f32 	%f2367, %f2239;
	@%p2 bra 	$L__BB1_4;
	ld.global.nc.f32 	%f1, [%rd1];
	ld.global.nc.f32 	%f2, [%rd1+4];
	ld.global.nc.f32 	%f3, [%rd1+8];
	ld.global.nc.f32 	%f4, [%rd1+12];
	ld.global.nc.f32 	%f5, [%rd1+16];
	ld.global.nc.f32 	%f6, [%rd1+20];
	ld.global.nc.f32 	%f7, [%rd1+24];
	ld.global.nc.f32 	%f8, [%rd1+28];
	ld.global.nc.f32 	%f9, [%rd1+32];
	ld.global.nc.f32 	%f10, [%rd1+36];
	ld.global.nc.f32 	%f11, [%rd1+40];
	ld.global.nc.f32 	%f12, [%rd1+44];
	ld.global.nc.f32 	%f13, [%rd1+48];
	ld.global.nc.f32 	%f14, [%rd1+52];
	ld.global.nc.f32 	%f15, [%rd1+56];
	ld.global.nc.f32 	%f16, [%rd1+60];
	ld.global.nc.f32 	%f17, [%rd1+64];
	ld.global.nc.f32 	%f18, [%rd1+68];
	ld.global.nc.f32 	%f19, [%rd1+72];
	ld.global.nc.f32 	%f20, [%rd1+76];
	ld.global.nc.f32 	%f21, [%rd1+80];
	ld.global.nc.f32 	%f22, [%rd1+84];
	ld.global.nc.f32 	%f23, [%rd1+88];
	ld.global.nc.f32 	%f24, [%rd1+92];
	ld.global.nc.f32 	%f25, [%rd1+96];
	ld.global.nc.f32 	%f26, [%rd1+100];
	ld.global.nc.f32 	%f27, [%rd1+104];
	ld.global.nc.f32 	%f28, [%rd1+108];
	ld.global.nc.f32 	%f29, [%rd1+112];
	ld.global.nc.f32 	%f30, [%rd1+116];
	ld.global.nc.f32 	%f31, [%rd1+120];
	ld.global.nc.f32 	%f32, [%rd1+124];
	ld.global.nc.f32 	%f33, [%rd1+128];
	ld.global.nc.f32 	%f34, [%rd1+132];
	ld.global.nc.f32 	%f35, [%rd1+136];
	ld.global.nc.f32 	%f36, [%rd1+140];
	ld.global.nc.f32 	%f37, [%rd1+144];
	ld.global.nc.f32 	%f38, [%rd1+148];
	ld.global.nc.f32 	%f39, [%rd1+152];
	ld.global.nc.f32 	%f40, [%rd1+156];
	ld.global.nc.f32 	%f41, [%rd1+160];
	ld.global.nc.f32 	%f42, [%rd1+164];
	ld.global.nc.f32 	%f43, [%rd1+168];
	ld.global.nc.f32 	%f44, [%rd1+172];
	ld.global.nc.f32 	%f45, [%rd1+176];
	ld.global.nc.f32 	%f46, [%rd1+180];
	ld.global.nc.f32 	%f47, [%rd1+184];
	ld.global.nc.f32 	%f48, [%rd1+188];
	ld.global.nc.f32 	%f49, [%rd1+192];
	ld.global.nc.f32 	%f50, [%rd1+196];
	ld.global.nc.f32 	%f51, [%rd1+200];
	ld.global.nc.f32 	%f52, [%rd1+204];
	ld.global.nc.f32 	%f53, [%rd1+208];
	ld.global.nc.f32 	%f54, [%rd1+212];
	ld.global.nc.f32 	%f55, [%rd1+216];
	ld.global.nc.f32 	%f56, [%rd1+220];
	ld.global.nc.f32 	%f57, [%rd1+224];
	ld.global.nc.f32 	%f58, [%rd1+228];
	ld.global.nc.f32 	%f59, [%rd1+232];
	ld.global.nc.f32 	%f60, [%rd1+236];
	ld.global.nc.f32 	%f61, [%rd1+240];
	ld.global.nc.f32 	%f62, [%rd1+244];
	ld.global.nc.f32 	%f63, [%rd1+248];
	ld.global.nc.f32 	%f64, [%rd1+252];
	ld.global.nc.f32 	%f65, [%rd1+256];
	ld.global.nc.f32 	%f66, [%rd1+260];
	ld.global.nc.f32 	%f67, [%rd1+264];
	ld.global.nc.f32 	%f68, [%rd1+268];
	ld.global.nc.f32 	%f69, [%rd1+272];
	ld.global.nc.f32 	%f70, [%rd1+276];
	ld.global.nc.f32 	%f71, [%rd1+280];
	ld.global.nc.f32 	%f72, [%rd1+284];
	ld.global.nc.f32 	%f73, [%rd1+288];
	ld.global.nc.f32 	%f74, [%rd1+292];
	ld.global.nc.f32 	%f75, [%rd1+296];
	ld.global.nc.f32 	%f76, [%rd1+300];
	ld.global.nc.f32 	%f77, [%rd1+304];
	ld.global.nc.f32 	%f78, [%rd1+308];
	ld.global.nc.f32 	%f79, [%rd1+312];
	ld.global.nc.f32 	%f80, [%rd1+316];
	ld.global.nc.f32 	%f81, [%rd1+320];
	ld.global.nc.f32 	%f82, [%rd1+324];
	ld.global.nc.f32 	%f83, [%rd1+328];
	ld.global.nc.f32 	%f84, [%rd1+332];
	ld.global.nc.f32 	%f85, [%rd1+336];
	ld.global.nc.f32 	%f86, [%rd1+340];
	ld.global.nc.f32 	%f87, [%rd1+344];
	ld.global.nc.f32 	%f88, [%rd1+348];
	ld.global.nc.f32 	%f89, [%rd1+352];
	ld.global.nc.f32 	%f90, [%rd1+356];
	ld.global.nc.f32 	%f91, [%rd1+360];
	ld.global.nc.f32 	%f92, [%rd1+364];
	ld.global.nc.f32 	%f93, [%rd1+368];
	ld.global.nc.f32 	%f94, [%rd1+372];
	ld.global.nc.f32 	%f95, [%rd1+376];
	ld.global.nc.f32 	%f96, [%rd1+380];
	ld.global.nc.f32 	%f97, [%rd1+384];
	ld.global.nc.f32 	%f98, [%rd1+388];
	ld.global.nc.f32 	%f99, [%rd1+392];
	ld.global.nc.f32 	%f100, [%rd1+396];
	ld.global.nc.f32 	%f101, [%rd1+400];
	ld.global.nc.f32 	%f102, [%rd1+404];
	ld.global.nc.f32 	%f103, [%rd1+408];
	ld.global.nc.f32 	%f104, [%rd1+412];
	ld.global.nc.f32 	%f105, [%rd1+416];
	ld.global.nc.f32 	%f106, [%rd1+420];
	ld.global.nc.f32 	%f107, [%rd1+424];
	ld.global.nc.f32 	%f108, [%rd1+428];
	ld.global.nc.f32 	%f109, [%rd1+432];
	ld.global.nc.f32 	%f110, [%rd1+436];
	ld.global.nc.f32 	%f111, [%rd1+440];
	ld.global.nc.f32 	%f112, [%rd1+444];
	ld.global.nc.f32 	%f113, [%rd1+448];
	ld.global.nc.f32 	%f114, [%rd1+452];
	ld.global.nc.f32 	%f115, [%rd1+456];
	ld.global.nc.f32 	%f116, [%rd1+460];
	ld.global.nc.f32 	%f117, [%rd1+464];
	ld.global.nc.f32 	%f118, [%rd1+468];
	ld.global.nc.f32 	%f119, [%rd1+472];
	ld.global.nc.f32 	%f120, [%rd1+476];
	ld.global.nc.f32 	%f121, [%rd1+480];
	ld.global.nc.f32 	%f122, [%rd1+484];
	ld.global.nc.f32 	%f123, [%rd1+488];
	ld.global.nc.f32 	%f124, [%rd1+492];
	ld.global.nc.f32 	%f125, [%rd1+496];
	ld.global.nc.f32 	%f126, [%rd1+500];
	ld.global.nc.f32 	%f127, [%rd1+504];
	ld.global.nc.f32 	%f128, [%rd1+508];
	neg.s32 	%r412, %r1;
	mov.f32 	%f2237, 0fF149F2CA;
	mov.f32 	%f2239, 0f00000000;
	mov.b32 	%r411, 0;
$L__BB1_3:
	ld.param.f32 	%f2108, [_Z17traditional_layerPKfS0_S0_S0_S0_Pfiif_param_8];
	ld.param.u64 	%rd280, [_Z17traditional_layerPKfS0_S0_S0_S0_Pfiif_param_2];
	ld.param.u64 	%rd279, [_Z17traditional_layerPKfS0_S0_S0_S0_Pfiif_param_1];
	cvta.to.global.u64 	%rd13, %rd279;
	mul.wide.u32 	%rd14, %r411, 4;
	add.s64 	%rd15, %rd13, %rd14;
	ld.global.nc.f32 	%f1034, [%rd15];
	fma.rn.f32 	%f1035, %f1, %f1034, 0f00000000;
	ld.global.nc.f32 	%f1036, [%rd15+4];
	fma.rn.f32 	%f1037, %f2, %f1036, %f1035;
	ld.global.nc.f32 	%f1038, [%rd15+8];
	fma.rn.f32 	%f1039, %f3, %f1038, %f1037;
	ld.global.nc.f32 	%f1040, [%rd15+12];
	fma.rn.f32 	%f1041, %f4, %f1040, %f1039;
	ld.global.nc.f32 	%f1042, [%rd15+16];
	fma.rn.f32 	%f1043, %f5, %f1042, %f1041;
	ld.global.nc.f32 	%f1044, [%rd15+20];
	fma.rn.f32 	%f1045, %f6, %f1044, %f1043;
	ld.global.nc.f32 	%f1046, [%rd15+24];
	fma.rn.f32 	%f1047, %f7, %f1046, %f1045;
	ld.global.nc.f32 	%f1048, [%rd15+28];
	fma.rn.f32 	%f1049, %f8, %f1048, %f1047;
	ld.global.nc.f32 	%f1050, [%rd15+32];
	fma.rn.f32 	%f1051, %f9, %f1050, %f1049;
	ld.global.nc.f32 	%f1052, [%rd15+36];
	fma.rn.f32 	%f1053, %f10, %f1052, %f1051;
	ld.global.nc.f32 	%f1054, [%rd15+40];
	fma.rn.f32 	%f1055, %f11, %f1054, %f1053;
	ld.global.nc.f32 	%f1056, [%rd15+44];
	fma.rn.f32 	%f1057, %f12, %f1056, %f1055;
	ld.global.nc.f32 	%f1058, [%rd15+48];
	fma.rn.f32 	%f1059, %f13, %f1058, %f1057;
	ld.global.nc.f32 	%f1060, [%rd15+52];
	fma.rn.f32 	%f1061, %f14, %f1060, %f1059;
	ld.global.nc.f32 	%f1062, [%rd15+56];
	fma.rn.f32 	%f1063, %f15, %f1062, %f1061;
	ld.global.nc.f32 	%f1064, [%rd15+60];
	fma.rn.f32 	%f1065, %f16, %f1064, %f1063;
	ld.global.nc.f32 	%f1066, [%rd15+64];
	fma.rn.f32 	%f1067, %f17, %f1066, %f1065;
	ld.global.nc.f32 	%f1068, [%rd15+68];
	fma.rn.f32 	%f1069, %f18, %f1068, %f1067;
	ld.global.nc.f32 	%f1070, [%rd15+72];
	fma.rn.f32 	%f1071, %f19, %f1070, %f1069;
	ld.global.nc.f32 	%f1072, [%rd15+76];
	fma.rn.f32 	%f1073, %f20, %f1072, %f1071;
	ld.global.nc.f32 	%f1074, [%rd15+80];
	fma.rn.f32 	%f1075, %f21, %f1074, %f1073;
	ld.global.nc.f32 	%f1076, [%rd15+84];
	fma.rn.f32 	%f1077, %f22, %f1076, %f1075;
	ld.global.nc.f32 	%f1078, [%rd15+88];
	fma.rn.f32 	%f1079, %f23, %f1078, %f1077;
	ld.global.nc.f32 	%f1080, [%rd15+92];
	fma.rn.f32 	%f1081, %f24, %f1080, %f1079;
	ld.global.nc.f32 	%f1082, [%rd15+96];
	fma.rn.f32 	%f1083, %f25, %f1082, %f1081;
	ld.global.nc.f32 	%f1084, [%rd15+100];
	fma.rn.f32 	%f1085, %f26, %f1084, %f1083;
	ld.global.nc.f32 	%f1086, [%rd15+104];
	fma.rn.f32 	%f1087, %f27, %f1086, %f1085;
	ld.global.nc.f32 	%f1088, [%rd15+108];
	fma.rn.f32 	%f1089, %f28, %f1088, %f1087;
	ld.global.nc.f32 	%f1090, [%rd15+112];
	fma.rn.f32 	%f1091, %f29, %f1090, %f1089;
	ld.global.nc.f32 	%f1092, [%rd15+116];
	fma.rn.f32 	%f1093, %f30, %f1092, %f1091;
	ld.global.nc.f32 	%f1094, [%rd15+120];
	fma.rn.f32 	%f1095, %f31, %f1094, %f1093;
	ld.global.nc.f32 	%f1096, [%rd15+124];
	fma.rn.f32 	%f1097, %f32, %f1096, %f1095;
	ld.global.nc.f32 	%f1098, [%rd15+128];
	fma.rn.f32 	%f1099, %f33, %f1098, %f1097;
	ld.global.nc.f32 	%f1100, [%rd15+132];
	fma.rn.f32 	%f1101, %f34, %f1100, %f1099;
	ld.global.nc.f32 	%f1102, [%rd15+136];
	fma.rn.f32 	%f1103, %f35, %f1102, %f1101;
	ld.global.nc.f32 	%f1104, [%rd15+140];
	fma.rn.f32 	%f1105, %f36, %f1104, %f1103;
	ld.global.nc.f32 	%f1106, [%rd15+144];
	fma.rn.f32 	%f1107, %f37, %f1106, %f1105;
	ld.global.nc.f32 	%f1108, [%rd15+148];
	fma.rn.f32 	%f1109, %f38, %f1108, %f1107;
	ld.global.nc.f32 	%f1110, [%rd15+152];
	fma.rn.f32 	%f1111, %f39, %f1110, %f1109;
	ld.global.nc.f32 	%f1112, [%rd15+156];
	fma.rn.f32 	%f1113, %f40, %f1112, %f1111;
	ld.global.nc.f32 	%f1114, [%rd15+160];
	fma.rn.f32 	%f1115, %f41, %f1114, %f1113;
	ld.global.nc.f32 	%f1116, [%rd15+164];
	fma.rn.f32 	%f1117, %f42, %f1116, %f1115;
	ld.global.nc.f32 	%f1118, [%rd15+168];
	fma.rn.f32 	%f1119, %f43, %f1118, %f1117;
	ld.global.nc.f32 	%f1120, [%rd15+172];
	fma.rn.f32 	%f1121, %f44, %f1120, %f1119;
	ld.global.nc.f32 	%f1122, [%rd15+176];
	fma.rn.f32 	%f1123, %f45, %f1122, %f1121;
	ld.global.nc.f32 	%f1124, [%rd15+180];
	fma.rn.f32 	%f1125, %f46, %f1124, %f1123;
	ld.global.nc.f32 	%f1126, [%rd15+184];
	fma.rn.f32 	%f1127, %f47, %f1126, %f1125;
	ld.global.nc.f32 	%f1128, [%rd15+188];
	fma.rn.f32 	%f1129, %f48, %f1128, %f1127;
	ld.global.nc.f32 	%f1130, [%rd15+192];
	fma.rn.f32 	%f1131, %f49, %f1130, %f1129;
	ld.global.nc.f32 	%f1132, [%rd15+196];
	fma.rn.f32 	%f1133, %f50, %f1132, %f1131;
	ld.global.nc.f32 	%f1134, [%rd15+200];
	fma.rn.f32 	%f1135, %f51, %f1134, %f1133;
	ld.global.nc.f32 	%f1136, [%rd15+204];
	fma.rn.f32 	%f1137, %f52, %f1136, %f1135;
	ld.global.nc.f32 	%f1138, [%rd15+208];
	fma.rn.f32 	%f1139, %f53, %f1138, %f1137;
	ld.global.nc.f32 	%f1140, [%rd15+212];
	fma.rn.f32 	%f1141, %f54, %f1140, %f1139;
	ld.global.nc.f32 	%f1142, [%rd15+216];
	fma.rn.f32 	%f1143, %f55, %f1142, %f1141;
	ld.global.nc.f32 	%f1144, [%rd15+220];
	fma.rn.f32 	%f1145, %f56, %f1144, %f1143;
	ld.global.nc.f32 	%f1146, [%rd15+224];
	fma.rn.f32 	%f1147, %f57, %f1146, %f1145;
	ld.global.nc.f32 	%f1148, [%rd15+228];
	fma.rn.f32 	%f1149, %f58, %f1148, %f1147;
	ld.global.nc.f32 	%f1150, [%rd15+232];
	fma.rn.f32 	%f1151, %f59, %f1150, %f1149;
	ld.global.nc.f32 	%f1152, [%rd15+236];
	fma.rn.f32 	%f1153, %f60, %f1152, %f1151;
	ld.global.nc.f32 	%f1154, [%rd15+240];
	fma.rn.f32 	%f1155, %f61, %f1154, %f1153;
	ld.global.nc.f32 	%f1156, [%rd15+244];
	fma.rn.f32 	%f1157, %f62, %f1156, %f1155;
	ld.global.nc.f32 	%f1158, [%rd15+248];
	fma.rn.f32 	%f1159, %f63, %f1158, %f1157;
	ld.global.nc.f32 	%f1160, [%rd15+252];
	fma.rn.f32 	%f1161, %f64, %f1160, %f1159;
	ld.global.nc.f32 	%f1162, [%rd15+256];
	fma.rn.f32 	%f1163, %f65, %f1162, %f1161;
	ld.global.nc.f32 	%f1164, [%rd15+260];
	fma.rn.f32 	%f1165, %f66, %f1164, %f1163;
	ld.global.nc.f32 	%f1166, [%rd15+264];
	fma.rn.f32 	%f1167, %f67, %f1166, %f1165;
	ld.global.nc.f32 	%f1168, [%rd15+268];
	fma.rn.f32 	%f1169, %f68, %f1168, %f1167;
	ld.global.nc.f32 	%f1170, [%rd15+272];
	fma.rn.f32 	%f1171, %f69, %f1170, %f1169;
	ld.global.nc.f32 	%f1172, [%rd15+276];
	fma.rn.f32 	%f1173, %f70, %f1172, %f1171;
	ld.global.nc.f32 	%f1174, [%rd15+280];
	fma.rn.f32 	%f1175, %f71, %f1174, %f1173;
	ld.global.nc.f32 	%f1176, [%rd15+284];
	fma.rn.f32 	%f1177, %f72, %f1176, %f1175;
	ld.global.nc.f32 	%f1178, [%rd15+288];
	fma.rn.f32 	%f1179, %f73, %f1178, %f1177;
	ld.global.nc.f32 	%f1180, [%rd15+292];
	fma.rn.f32 	%f1181, %f74, %f1180, %f1179;
	ld.global.nc.f32 	%f1182, [%rd15+296];
	fma.rn.f32 	%f1183, %f75, %f1182, %f1181;
	ld.global.nc.f32 	%f1184, [%rd15+300];
	fma.rn.f32 	%f1185, %f76, %f1184, %f1183;
	ld.global.nc.f32 	%f1186, [%rd15+304];
	fma.rn.f32 	%f1187, %f77, %f1186, %f1185;
	ld.global.nc.f32 	%f1188, [%rd15+308];
	fma.rn.f32 	%f1189, %f78, %f1188, %f1187;
	ld.global.nc.f32 	%f1190, [%rd15+312];
	fma.rn.f32 	%f1191, %f79, %f1190, %f1189;
	ld.global.nc.f32 	%f1192, [%rd15+316];
	fma.rn.f32 	%f1193, %f80, %f1192, %f1191;
	ld.global.nc.f32 	%f1194, [%rd15+320];
	fma.rn.f32 	%f1195, %f81, %f1194, %f1193;
	ld.global.nc.f32 	%f1196, [%rd15+324];
	fma.rn.f32 	%f1197, %f82, %f1196, %f1195;
	ld.global.nc.f32 	%f1198, [%rd15+328];
	fma.rn.f32 	%f1199, %f83, %f1198, %f1197;
	ld.global.nc.f32 	%f1200, [%rd15+332];
	fma.rn.f32 	%f1201, %f84, %f1200, %f1199;
	ld.global.nc.f32 	%f1202, [%rd15+336];
	fma.rn.f32 	%f1203, %f85, %f1202, %f1201;
	ld.global.nc.f32 	%f1204, [%rd15+340];
	fma.rn.f32 	%f1205, %f86, %f1204, %f1203;
	ld.global.nc.f32 	%f1206, [%rd15+344];
	fma.rn.f32 	%f1207, %f87, %f1206, %f1205;
	ld.global.nc.f32 	%f1208, [%rd15+348];
	fma.rn.f32 	%f1209, %f88, %f1208, %f1207;
	ld.global.nc.f32 	%f1210, [%rd15+352];
	fma.rn.f32 	%f1211, %f89, %f1210, %f1209;
	ld.global.nc.f32 	%f1212, [%rd15+356];
	fma.rn.f32 	%f1213, %f90, %f1212, %f1211;
	ld.global.nc.f32 	%f1214, [%rd15+360];
	fma.rn.f32 	%f1215, %f91, %f1214, %f1213;
	ld.global.nc.f32 	%f1216, [%rd15+364];
	fma.rn.f32 	%f1217, %f92, %f1216, %f1215;
	ld.global.nc.f32 	%f1218, [%rd15+368];
	fma.rn.f32 	%f1219, %f93, %f1218, %f1217;
	ld.global.nc.f32 	%f1220, [%rd15+372];
	fma.rn.f32 	%f1221, %f94, %f1220, %f1219;
	ld.global.nc.f32 	%f1222, [%rd15+376];
	fma.rn.f32 	%f1223, %f95, %f1222, %f1221;
	ld.global.nc.f32 	%f1224, [%rd15+380];
	fma.rn.f32 	%f1225, %f96, %f1224, %f1223;
	ld.global.nc.f32 	%f1226, [%rd15+384];
	fma.rn.f32 	%f1227, %f97, %f1226, %f1225;
	ld.global.nc.f32 	%f1228, [%rd15+388];
	fma.rn.f32 	%f1229, %f98, %f1228, %f1227;
	ld.global.nc.f32 	%f1230, [%rd15+392];
	fma.rn.f32 	%f1231, %f99, %f1230, %f1229;
	ld.global.nc.f32 	%f1232, [%rd15+396];
	fma.rn.f32 	%f1233, %f100, %f1232, %f1231;
	ld.global.nc.f32 	%f1234, [%rd15+400];
	fma.rn.f32 	%f1235, %f101, %f1234, %f1233;
	ld.global.nc.f32 	%f1236, [%rd15+404];
	fma.rn.f32 	%f1237, %f102, %f1236, %f1235;
	ld.global.nc.f32 	%f1238, [%rd15+408];
	fma.rn.f32 	%f1239, %f103, %f1238, %f1237;
	ld.global.nc.f32 	%f1240, [%rd15+412];
	fma.rn.f32 	%f1241, %f104, %f1240, %f1239;
	ld.global.nc.f32 	%f1242, [%rd15+416];
	fma.rn.f32 	%f1243, %f105, %f1242, %f1241;
	ld.global.nc.f32 	%f1244, [%rd15+420];
	fma.rn.f32 	%f1245, %f106, %f1244, %f1243;
	ld.global.nc.f32 	%f1246, [%rd15+424];
	fma.rn.f32 	%f1247, %f107, %f1246, %f1245;
	ld.global.nc.f32 	%f1248, [%rd15+428];
	fma.rn.f32 	%f1249, %f108, %f1248, %f1247;
	ld.global.nc.f32 	%f1250, [%rd15+432];
	fma.rn.f32 	%f1251, %f109, %f1250, %f1249;
	ld.global.nc.f32 	%f1252, [%rd15+436];
	fma.rn.f32 	%f1253, %f110, %f1252, %f1251;
	ld.global.nc.f32 	%f1254, [%rd15+440];
	fma.rn.f32 	%f1255, %f111, %f1254, %f1253;
	ld.global.nc.f32 	%f1256, [%rd15+444];
	fma.rn.f32 	%f1257, %f112, %f1256, %f1255;
	ld.global.nc.f32 	%f1258, [%rd15+448];
	fma.rn.f32 	%f1259, %f113, %f1258, %f1257;
	ld.global.nc.f32 	%f1260, [%rd15+452];
	fma.rn.f32 	%f1261, %f114, %f1260, %f1259;
	ld.global.nc.f32 	%f1262, [%rd15+456];
	fma.rn.f32 	%f1263, %f115, %f1262, %f1261;
	ld.global.nc.f32 	%f1264, [%rd15+460];
	fma.rn.f32 	%f1265, %f116, %f1264, %f1263;
	ld.global.nc.f32 	%f1266, [%rd15+464];
	fma.rn.f32 	%f1267, %f117, %f1266, %f1265;
	ld.global.nc.f32 	%f1268, [%rd15+468];
	fma.rn.f32 	%f1269, %f118, %f1268, %f1267;
	ld.global.nc.f32 	%f1270, [%rd15+472];
	fma.rn.f32 	%f1271, %f119, %f1270, %f1269;
	ld.global.nc.f32 	%f1272, [%rd15+476];
	fma.rn.f32 	%f1273, %f120, %f1272, %f1271;
	ld.global.nc.f32 	%f1274, [%rd15+480];
	fma.rn.f32 	%f1275, %f121, %f1274, %f1273;
	ld.global.nc.f32 	%f1276, [%rd15+484];
	fma.rn.f32 	%f1277, %f122, %f1276, %f1275;
	ld.global.nc.f32 	%f1278, [%rd15+488];
	fma.rn.f32 	%f1279, %f123, %f1278, %f1277;
	ld.global.nc.f32 	%f1280, [%rd15+492];
	fma.rn.f32 	%f1281, %f124, %f1280, %f1279;
	ld.global.nc.f32 	%f1282, [%rd15+496];
	fma.rn.f32 	%f1283, %f125, %f1282, %f1281;
	ld.global.nc.f32 	%f1284, [%rd15+500];
	fma.rn.f32 	%f1285, %f126, %f1284, %f1283;
	ld.global.nc.f32 	%f1286, [%rd15+504];
	fma.rn.f32 	%f1287, %f127, %f1286, %f1285;
	ld.global.nc.f32 	%f1288, [%rd15+508];
	fma.rn.f32 	%f1289, %f128, %f1288, %f1287;
	mul.f32 	%f1290, %f2108, %f1289;
	max.f32 	%f259, %f2237, %f1290;
	sub.f32 	%f1291, %f2237, %f259;
	fma.rn.f32 	%f1292, %f1291, 0f3BBB989D, 0f3F000000;
	cvt.sat.f32.f32 	%f1293, %f1292;
	mov.f32 	%f1294, 0f4B400001;
	mov.f32 	%f1295, 0f437C0000;
	fma.rm.f32 	%f1296, %f1293, %f1295, %f1294;
	add.f32 	%f1297, %f1296, 0fCB40007F;
	neg.f32 	%f1298, %f1297;
	fma.rn.f32 	%f1299, %f1291, 0f3FB8AA3B, %f1298;
	fma.rn.f32 	%f1300, %f1291, 0f32A57060, %f1299;
	mov.b32 	%r399, %f1296;
	shl.b32 	%r400, %r399, 23;
	mov.b32 	%f1301, %r400;
	ex2.approx.ftz.f32 	%f1302, %f1300;
	mul.f32 	%f1303, %f1302, %f1301;
	sub.f32 	%f1304, %f1290, %f259;
	fma.rn.f32 	%f1305, %f1304, 0f3BBB989D, 0f3F000000;
	cvt.sat.f32.f32 	%f1306, %f1305;
	fma.rm.f32 	%f1307, %f1306, %f1295, %f1294;
	add.f32 	%f1308, %f1307, 0fCB40007F;
	neg.f32 	%f1309, %f1308;
	fma.rn.f32 	%f1310, %f1304, 0f3FB8AA3B, %f1309;
	fma.rn.f32 	%f1311, %f1304, 0f32A57060, %f1310;
	mov.b32 	%r401, %f1307;
	shl.b32 	%r402, %r401, 23;
	mov.b32 	%f1312, %r402;
	ex2.approx.ftz.f32 	%f1313, %f1311;
	mul.f32 	%f1314, %f1313, %f1312;
	fma.rn.f32 	%f2367, %f2367, %f1303, %f1314;
	cvta.to.global.u64 	%rd16, %rd280;
	add.s64 	%rd17, %rd16, %rd14;
	ld.global.nc.f32 	%f1315, [%rd17];
	mul.f32 	%f1316, %f1314, %f1315;
	fma.rn.f32 	%f2366, %f1303, %f2366, %f1316;
	ld.global.nc.f32 	%f1317, [%rd17+4];
	mul.f32 	%f1318, %f1314, %f1317;
	fma.rn.f32 	%f2365, %f1303, %f2365, %f1318;
	ld.global.nc.f32 	%f1319, [%rd17+8];
	mul.f32 	%f1320, %f1314, %f1319;
	fma.rn.f32 	%f2364, %f1303, %f2364, %f1320;
	ld.global.nc.f32 	%f1321, [%rd17+12];
	mul.f32 	%f1322, %f1314, %f1321;
	fma.rn.f32 	%f2363, %f1303, %f2363, %f1322;
	ld.global.nc.f32 	%f1323, [%rd17+16];
	mul.f32 	%f1324, %f1314, %f1323;
	fma.rn.f32 	%f2362, %f1303, %f2362, %f1324;
	ld.global.nc.f32 	%f1325, [%rd17+20];
	mul.f32 	%f1326, %f1314, %f1325;
	fma.rn.f32 	%f2361, %f1303, %f2361, %f1326;
	ld.global.nc.f32 	%f1327, [%rd17+24];
	mul.f32 	%f1328, %f1314, %f1327;
	fma.rn.f32 	%f2360, %f1303, %f2360, %f1328;
	ld.global.nc.f32 	%f1329, [%rd17+28];
	mul.f32 	%f1330, %f1314, %f1329;
	fma.rn.f32 	%f2359, %f1303, %f2359, %f1330;
	ld.global.nc.f32 	%f1331, [%rd17+32];
	mul.f32 	%f1332, %f1314, %f1331;
	fma.rn.f32 	%f2358, %f1303, %f2358, %f1332;
	ld.global.nc.f32 	%f1333, [%rd17+36];
	mul.f32 	%f1334, %f1314, %f1333;
	fma.rn.f32 	%f2357, %f1303, %f2357, %f1334;
	ld.global.nc.f32 	%f1335, [%rd17+40];
	mul.f32 	%f1336, %f1314, %f1335;
	fma.rn.f32 	%f2356, %f1303, %f2356, %f1336;
	ld.global.nc.f32 	%f1337, [%rd17+44];
	mul.f32 	%f1338, %f1314, %f1337;
	fma.rn.f32 	%f2355, %f1303, %f2355, %f1338;
	ld.global.nc.f32 	%f1339, [%rd17+48];
	mul.f32 	%f1340, %f1314, %f1339;
	fma.rn.f32 	%f2354, %f1303, %f2354, %f1340;
	ld.global.nc.f32 	%f1341, [%rd17+52];
	mul.f32 	%f1342, %f1314, %f1341;
	fma.rn.f32 	%f2353, %f1303, %f2353, %f1342;
	ld.global.nc.f32 	%f1343, [%rd17+56];
	mul.f32 	%f1344, %f1314, %f1343;
	fma.rn.f32 	%f2352, %f1303, %f2352, %f1344;
	ld.global.nc.f32 	%f1345, [%rd17+60];
	mul.f32 	%f1346, %f1314, %f1345;
	fma.rn.f32 	%f2351, %f1303, %f2351, %f1346;
	ld.global.nc.f32 	%f1347, [%rd17+64];
	mul.f32 	%f1348, %f1314, %f1347;
	fma.rn.f32 	%f2350, %f1303, %f2350, %f1348;
	ld.global.nc.f32 	%f1349, [%rd17+68];
	mul.f32 	%f1350, %f1314, %f1349;
	fma.rn.f32 	%f2349, %f1303, %f2349, %f1350;
	ld.global.nc.f32 	%f1351, [%rd17+72];
	mul.f32 	%f1352, %f1314, %f1351;
	fma.rn.f32 	%f2348, %f1303, %f2348, %f1352;
	ld.global.nc.f32 	%f1353, [%rd17+76];
	mul.f32 	%f1354, %f1314, %f1353;
	fma.rn.f32 	%f2347, %f1303, %f2347, %f1354;
	ld.global.nc.f32 	%f1355, [%rd17+80];
	mul.f32 	%f1356, %f1314, %f1355;
	fma.rn.f32 	%f2346, %f1303, %f2346, %f1356;
	ld.global.nc.f32 	%f1357, [%rd17+84];
	mul.f32 	%f1358, %f1314, %f1357;
	fma.rn.f32 	%f2345, %f1303, %f2345, %f1358;
	ld.global.nc.f32 	%f1359, [%rd17+88];
	mul.f32 	%f1360, %f1314, %f1359;
	fma.rn.f32 	%f2344, %f1303, %f2344, %f1360;
	ld.global.nc.f32 	%f1361, [%rd17+92];
	mul.f32 	%f1362, %f1314, %f1361;
	fma.rn.f32 	%f2343, %f1303, %f2343, %f1362;
	ld.global.nc.f32 	%f1363, [%rd17+96];
	mul.f32 	%f1364, %f1314, %f1363;
	fma.rn.f32 	%f2342, %f1303, %f2342, %f1364;
	ld.global.nc.f32 	%f1365, [%rd17+100];
	mul.f32 	%f1366, %f1314, %f1365;
	fma.rn.f32 	%f2341, %f1303, %f2341, %f1366;
	ld.global.nc.f32 	%f1367, [%rd17+104];
	mul.f32 	%f1368, %f1314, %f1367;
	fma.rn.f32 	%f2340, %f1303, %f2340, %f1368;
	ld.global.nc.f32 	%f1369, [%rd17+108];
	mul.f32 	%f1370, %f1314, %f1369;
	fma.rn.f32 	%f2339, %f1303, %f2339, %f1370;
	ld.global.nc.f32 	%f1371, [%rd17+112];
	mul.f32 	%f1372, %f1314, %f1371;
	fma.rn.f32 	%f2338, %f1303, %f2338, %f1372;
	ld.global.nc.f32 	%f1373, [%rd17+116];
	mul.f32 	%f1374, %f1314, %f1373;
	fma.rn.f32 	%f2337, %f1303, %f2337, %f1374;
	ld.global.nc.f32 	%f1375, [%rd17+120];
	mul.f32 	%f1376, %f1314, %f1375;
	fma.rn.f32 	%f2336, %f1303, %f2336, %f1376;
	ld.global.nc.f32 	%f1377, [%rd17+124];
	mul.f32 	%f1378, %f1314, %f1377;
	fma.rn.f32 	%f2335, %f1303, %f2335, %f1378;
	ld.global.nc.f32 	%f1379, [%rd17+128];
	mul.f32 	%f1380, %f1314, %f1379;
	fma.rn.f32 	%f2334, %f1303, %f2334, %f1380;
	ld.global.nc.f32 	%f1381, [%rd17+132];
	mul.f32 	%f1382, %f1314, %f1381;
	fma.rn.f32 	%f2333, %f1303, %f2333, %f1382;
	ld.global.nc.f32 	%f1383, [%rd17+136];
	mul.f32 	%f1384, %f1314, %f1383;
	fma.rn.f32 	%f2332, %f1303, %f2332, %f1384;
	ld.global.nc.f32 	%f1385, [%rd17+140];
	mul.f32 	%f1386, %f1314, %f1385;
	fma.rn.f32 	%f2331, %f1303, %f2331, %f1386;
	ld.global.nc.f32 	%f1387, [%rd17+144];
	mul.f32 	%f1388, %f1314, %f1387;
	fma.rn.f32 	%f2330, %f1303, %f2330, %f1388;
	ld.global.nc.f32 	%f1389, [%rd17+148];
	mul.f32 	%f1390, %f1314, %f1389;
	fma.rn.f32 	%f2329, %f1303, %f2329, %f1390;
	ld.global.nc.f32 	%f1391, [%rd17+152];
	mul.f32 	%f1392, %f1314, %f1391;
	fma.rn.f32 	%f2328, %f1303, %f2328, %f1392;
	ld.global.nc.f32 	%f1393, [%rd17+156];
	mul.f32 	%f1394, %f1314, %f1393;
	fma.rn.f32 	%f2327, %f1303, %f2327, %f1394;
	ld.global.nc.f32 	%f1395, [%rd17+160];
	mul.f32 	%f1396, %f1314, %f1395;
	fma.rn.f32 	%f2326, %f1303, %f2326, %f1396;
	ld.global.nc.f32 	%f1397, [%rd17+164];
	mul.f32 	%f1398, %f1314, %f1397;
	fma.rn.f32 	%f2325, %f1303, %f2325, %f1398;
	ld.global.nc.f32 	%f1399, [%rd17+168];
	mul.f32 	%f1400, %f1314, %f1399;
	fma.rn.f32 	%f2324, %f1303, %f2324, %f1400;
	ld.global.nc.f32 	%f1401, [%rd17+172];
	mul.f32 	%f1402, %f1314, %f1401;
	fma.rn.f32 	%f2323, %f1303, %f2323, %f1402;
	ld.global.nc.f32 	%f1403, [%rd17+176];
	mul.f32 	%f1404, %f1314, %f1403;
	fma.rn.f32 	%f2322, %f1303, %f2322, %f1404;
	ld.global.nc.f32 	%f1405, [%rd17+180];
	mul.f32 	%f1406, %f1314, %f1405;
	fma.rn.f32 	%f2321, %f1303, %f2321, %f1406;
	ld.global.nc.f32 	%f1407, [%rd17+184];
	mul.f32 	%f1408, %f1314, %f1407;
	fma.rn.f32 	%f2320, %f1303, %f2320, %f1408;
	ld.global.nc.f32 	%f1409, [%rd17+188];
	mul.f32 	%f1410, %f1314, %f1409;
	fma.rn.f32 	%f2319, %f1303, %f2319, %f1410;
	ld.global.nc.f32 	%f1411, [%rd17+192];
	mul.f32 	%f1412, %f1314, %f1411;
	fma.rn.f32 	%f2318, %f1303, %f2318, %f1412;
	ld.global.nc.f32 	%f1413, [%rd17+196];
	mul.f32 	%f1414, %f1314, %f1413;
	fma.rn.f32 	%f2317, %f1303, %f2317, %f1414;
	ld.global.nc.f32 	%f1415, [%rd17+200];
	mul.f32 	%f1416, %f1314, %f1415;
	fma.rn.f32 	%f2316, %f1303, %f2316, %f1416;
	ld.global.nc.f32 	%f1417, [%rd17+204];
	mul.f32 	%f1418, %f1314, %f1417;
	fma.rn.f32 	%f2315, %f1303, %f2315, %f1418;
	ld.global.nc.f32 	%f1419, [%rd17+208];
	mul.f32 	%f1420, %f1314, %f1419;
	fma.rn.f32 	%f2314, %f1303, %f2314, %f1420;
	ld.global.nc.f32 	%f1421, [%rd17+212];
	mul.f32 	%f1422, %f1314, %f1421;
	fma.rn.f32 	%f2313, %f1303, %f2313, %f1422;
	ld.global.nc.f32 	%f1423, [%rd17+216];
	mul.f32 	%f1424, %f1314, %f1423;
	fma.rn.f32 	%f2312, %f1303, %f2312, %f1424;
	ld.global.nc.f32 	%f1425, [%rd17+220];
	mul.f32 	%f1426, %f1314, %f1425;
	fma.rn.f32 	%f2311, %f1303, %f2311, %f1426;
	ld.global.nc.f32 	%f1427, [%rd17+224];
	mul.f32 	%f1428, %f1314, %f1427;
	fma.rn.f32 	%f2310, %f1303, %f2310, %f1428;
	ld.global.nc.f32 	%f1429, [%rd17+228];
	mul.f32 	%f1430, %f1314, %f1429;
	fma.rn.f32 	%f2309, %f1303, %f2309, %f1430;
	ld.global.nc.f32 	%f1431, [%rd17+232];
	mul.f32 	%f1432, %f1314, %f1431;
	fma.rn.f32 	%f2308, %f1303, %f2308, %f1432;
	ld.global.nc.f32 	%f1433, [%rd17+236];
	mul.f32 	%f1434, %f1314, %f1433;
	fma.rn.f32 	%f2307, %f1303, %f2307, %f1434;
	ld.global.nc.f32 	%f1435, [%rd17+240];
	mul.f32 	%f1436, %f1314, %f1435;
	fma.rn.f32 	%f2306, %f1303, %f2306, %f1436;
	ld.global.nc.f32 	%f1437, [%rd17+244];
	mul.f32 	%f1438, %f1314, %f1437;
	fma.rn.f32 	%f2305, %f1303, %f2305, %f1438;
	ld.global.nc.f32 	%f1439, [%rd17+248];
	mul.f32 	%f1440, %f1314, %f1439;
	fma.rn.f32 	%f2304, %f1303, %f2304, %f1440;
	ld.global.nc.f32 	%f1441, [%rd17+252];
	mul.f32 	%f1442, %f1314, %f1441;
	fma.rn.f32 	%f2303, %f1303, %f2303, %f1442;
	ld.global.nc.f32 	%f1443, [%rd17+256];
	mul.f32 	%f1444, %f1314, %f1443;
	fma.rn.f32 	%f2302, %f1303, %f2302, %f1444;
	ld.global.nc.f32 	%f1445, [%rd17+260];
	mul.f32 	%f1446, %f1314, %f1445;
	fma.rn.f32 	%f2301, %f1303, %f2301, %f1446;
	ld.global.nc.f32 	%f1447, [%rd17+264];
	mul.f32 	%f1448, %f1314, %f1447;
	fma.rn.f32 	%f2300, %f1303, %f2300, %f1448;
	ld.global.nc.f32 	%f1449, [%rd17+268];
	mul.f32 	%f1450, %f1314, %f1449;
	fma.rn.f32 	%f2299, %f1303, %f2299, %f1450;
	ld.global.nc.f32 	%f1451, [%rd17+272];
	mul.f32 	%f1452, %f1314, %f1451;
	fma.rn.f32 	%f2298, %f1303, %f2298, %f1452;
	ld.global.nc.f32 	%f1453, [%rd17+276];
	mul.f32 	%f1454, %f1314, %f1453;
	fma.rn.f32 	%f2297, %f1303, %f2297, %f1454;
	ld.global.nc.f32 	%f1455, [%rd17+280];
	mul.f32 	%f1456, %f1314, %f1455;
	fma.rn.f32 	%f2296, %f1303, %f2296, %f1456;
	ld.global.nc.f32 	%f1457, [%rd17+284];
	mul.f32 	%f1458, %f1314, %f1457;
	fma.rn.f32 	%f2295, %f1303, %f2295, %f1458;
	ld.global.nc.f32 	%f1459, [%rd17+288];
	mul.f32 	%f1460, %f1314, %f1459;
	fma.rn.f32 	%f2294, %f1303, %f2294, %f1460;
	ld.global.nc.f32 	%f1461, [%rd17+292];
	mul.f32 	%f1462, %f1314, %f1461;
	fma.rn.f32 	%f2293, %f1303, %f2293, %f1462;
	ld.global.nc.f32 	%f1463, [%rd17+296];
	mul.f32 	%f1464, %f1314, %f1463;
	fma.rn.f32 	%f2292, %f1303, %f2292, %f1464;
	ld.global.nc.f32 	%f1465, [%rd17+300];
	mul.f32 	%f1466, %f1314, %f1465;
	fma.rn.f32 	%f2291, %f1303, %f2291, %f1466;
	ld.global.nc.f32 	%f1467, [%rd17+304];
	mul.f32 	%f1468, %f1314, %f1467;
	fma.rn.f32 	%f2290, %f1303, %f2290, %f1468;
	ld.global.nc.f32 	%f1469, [%rd17+308];
	mul.f32 	%f1470, %f1314, %f1469;
	fma.rn.f32 	%f2289, %f1303, %f2289, %f1470;
	ld.global.nc.f32 	%f1471, [%rd17+312];
	mul.f32 	%f1472, %f1314, %f1471;
	fma.rn.f32 	%f2288, %f1303, %f2288, %f1472;
	ld.global.nc.f32 	%f1473, [%rd17+316];
	mul.f32 	%f1474, %f1314, %f1473;
	fma.rn.f32 	%f2287, %f1303, %f2287, %f1474;
	ld.global.nc.f32 	%f1475, [%rd17+320];
	mul.f32 	%f1476, %f1314, %f1475;
	fma.rn.f32 	%f2286, %f1303, %f2286, %f1476;
	ld.global.nc.f32 	%f1477, [%rd17+324];
	mul.f32 	%f1478, %f1314, %f1477;
	fma.rn.f32 	%f2285, %f1303, %f2285, %f1478;
	ld.global.nc.f32 	%f1479, [%rd17+328];
	mul.f32 	%f1480, %f1314, %f1479;
	fma.rn.f32 	%f2284, %f1303, %f2284, %f1480;
	ld.global.nc.f32 	%f1481, [%rd17+332];
	mul.f32 	%f1482, %f1314, %f1481;
	fma.rn.f32 	%f2283, %f1303, %f2283, %f1482;
	ld.global.nc.f32 	%f1483, [%rd17+336];
	mul.f32 	%f1484, %f1314, %f1483;
	fma.rn.f32 	%f2282, %f1303, %f2282, %f1484;
	ld.global.nc.f32 	%f1485, [%rd17+340];
	mul.f32 	%f1486, %f1314, %f1485;
	fma.rn.f32 	%f2281, %f1303, %f2281, %f1486;
	ld.global.nc.f32 	%f1487, [%rd17+344];
	mul.f32 	%f1488, %f1314, %f1487;
	fma.rn.f32 	%f2280, %f1303, %f2280, %f1488;
	ld.global.nc.f32 	%f1489, [%rd17+348];
	mul.f32 	%f1490, %f1314, %f1489;
	fma.rn.f32 	%f2279, %f1303, %f2279, %f1490;
	ld.global.nc.f32 	%f1491, [%rd17+352];
	mul.f32 	%f1492, %f1314, %f1491;
	fma.rn.f32 	%f2278, %f1303, %f2278, %f1492;
	ld.global.nc.f32 	%f1493, [%rd17+356];
	mul.f32 	%f1494, %f1314, %f1493;
	fma.rn.f32 	%f2277, %f1303, %f2277, %f1494;
	ld.global.nc.f32 	%f1495, [%rd17+360];
	mul.f32 	%f1496, %f1314, %f1495;
	fma.rn.f32 	%f2276, %f1303, %f2276, %f1496;
	ld.global.nc.f32 	%f1497, [%rd17+364];
	mul.f32 	%f1498, %f1314, %f1497;
	fma.rn.f32 	%f2275, %f1303, %f2275, %f1498;
	ld.global.nc.f32 	%f1499, [%rd17+368];
	mul.f32 	%f1500, %f1314, %f1499;
	fma.rn.f32 	%f2274, %f1303, %f2274, %f1500;
	ld.global.nc.f32 	%f1501, [%rd17+372];
	mul.f32 	%f1502, %f1314, %f1501;
	fma.rn.f32 	%f2273, %f1303, %f2273, %f1502;
	ld.global.nc.f32 	%f1503, [%rd17+376];
	mul.f32 	%f1504, %f1314, %f1503;
	fma.rn.f32 	%f2272, %f1303, %f2272, %f1504;
	ld.global.nc.f32 	%f1505, [%rd17+380];
	mul.f32 	%f1506, %f1314, %f1505;
	fma.rn.f32 	%f2271, %f1303, %f2271, %f1506;
	ld.global.nc.f32 	%f1507, [%rd17+384];
	mul.f32 	%f1508, %f1314, %f1507;
	fma.rn.f32 	%f2270, %f1303, %f2270, %f1508;
	ld.global.nc.f32 	%f1509, [%rd17+388];
	mul.f32 	%f1510, %f1314, %f1509;
	fma.rn.f32 	%f2269, %f1303, %f2269, %f1510;
	ld.global.nc.f32 	%f1511, [%rd17+392];
	mul.f32 	%f1512, %f1314, %f1511;
	fma.rn.f32 	%f2268, %f1303, %f2268, %f1512;
	ld.global.nc.f32 	%f1513, [%rd17+396];
	mul.f32 	%f1514, %f1314, %f1513;
	fma.rn.f32 	%f2267, %f1303, %f2267, %f1514;
	ld.global.nc.f32 	%f1515, [%rd17+400];
	mul.f32 	%f1516, %f1314, %f1515;
	fma.rn.f32 	%f2266, %f1303, %f2266, %f1516;
	ld.global.nc.f32 	%f1517, [%rd17+404];
	mul.f32 	%f1518, %f1314, %f1517;
	fma.rn.f32 	%f2265, %f1303, %f2265, %f1518;
	ld.global.nc.f32 	%f1519, [%rd17+408];
	mul.f32 	%f1520, %f1314, %f1519;
	fma.rn.f32 	%f2264, %f1303, %f2264, %f1520;
	ld.global.nc.f32 	%f1521, [%rd17+412];
	mul.f32 	%f1522, %f1314, %f1521;
	fma.rn.f32 	%f2263, %f1303, %f2263, %f1522;
	ld.global.nc.f32 	%f1523, [%rd17+416];
	mul.f32 	%f1524, %f1314, %f1523;
	fma.rn.f32 	%f2262, %f1303, %f2262, %f1524;
	ld.global.nc.f32 	%f1525, [%rd17+420];
	mul.f32 	%f1526, %f1314, %f1525;
	fma.rn.f32 	%f2261, %f1303, %f2261, %f1526;
	ld.global.nc.f32 	%f1527, [%rd17+424];
	mul.f32 	%f1528, %f1314, %f1527;
	fma.rn.f32 	%f2260, %f1303, %f2260, %f1528;
	ld.global.nc.f32 	%f1529, [%rd17+428];
	mul.f32 	%f1530, %f1314, %f1529;
	fma.rn.f32 	%f2259, %f1303, %f2259, %f1530;
	ld.global.nc.f32 	%f1531, [%rd17+432];
	mul.f32 	%f1532, %f1314, %f1531;
	fma.rn.f32 	%f2258, %f1303, %f2258, %f1532;
	ld.global.nc.f32 	%f1533, [%rd17+436];
	mul.f32 	%f1534, %f1314, %f1533;
	fma.rn.f32 	%f2257, %f1303, %f2257, %f1534;
	ld.global.nc.f32 	%f1535, [%rd17+440];
	mul.f32 	%f1536, %f1314, %f1535;
	fma.rn.f32 	%f2256, %f1303, %f2256, %f1536;
	ld.global.nc.f32 	%f1537, [%rd17+444];
	mul.f32 	%f1538, %f1314, %f1537;
	fma.rn.f32 	%f2255, %f1303, %f2255, %f1538;
	ld.global.nc.f32 	%f1539, [%rd17+448];
	mul.f32 	%f1540, %f1314, %f1539;
	fma.rn.f32 	%f2254, %f1303, %f2254, %f1540;
	ld.global.nc.f32 	%f1541, [%rd17+452];
	mul.f32 	%f1542, %f1314, %f1541;
	fma.rn.f32 	%f2253, %f1303, %f2253, %f1542;
	ld.global.nc.f32 	%f1543, [%rd17+456];
	mul.f32 	%f1544, %f1314, %f1543;
	fma.rn.f32 	%f2252, %f1303, %f2252, %f1544;
	ld.global.nc.f32 	%f1545, [%rd17+460];
	mul.f32 	%f1546, %f1314, %f1545;
	fma.rn.f32 	%f2251, %f1303, %f2251, %f1546;
	ld.global.nc.f32 	%f1547, [%rd17+464];
	mul.f32 	%f1548, %f1314, %f1547;
	fma.rn.f32 	%f2250, %f1303, %f2250, %f1548;
	ld.global.nc.f32 	%f1549, [%rd17+468];
	mul.f32 	%f1550, %f1314, %f1549;
	fma.rn.f32 	%f2249, %f1303, %f2249, %f1550;
	ld.global.nc.f32 	%f1551, [%rd17+472];
	mul.f32 	%f1552, %f1314, %f1551;
	fma.rn.f32 	%f2248, %f1303, %f2248, %f1552;
	ld.global.nc.f32 	%f1553, [%rd17+476];
	mul.f32 	%f1554, %f1314, %f1553;
	fma.rn.f32 	%f2247, %f1303, %f2247, %f1554;
	ld.global.nc.f32 	%f1555, [%rd17+480];
	mul.f32 	%f1556, %f1314, %f1555;
	fma.rn.f32 	%f2246, %f1303, %f2246, %f1556;
	ld.global.nc.f32 	%f1557, [%rd17+484];
	mul.f32 	%f1558, %f1314, %f1557;
	fma.rn.f32 	%f2245, %f1303, %f2245, %f1558;
	ld.global.nc.f32 	%f1559, [%rd17+488];
	mul.f32 	%f1560, %f1314, %f1559;
	fma.rn.f32 	%f2244, %f1303, %f2244, %f1560;
	ld.global.nc.f32 	%f1561, [%rd17+492];
	mul.f32 	%f1562, %f1314, %f1561;
	fma.rn.f32 	%f2243, %f1303, %f2243, %f1562;
	ld.global.nc.f32 	%f1563, [%rd17+496];
	mul.f32 	%f1564, %f1314, %f1563;
	fma.rn.f32 	%f2242, %f1303, %f2242, %f1564;
	ld.global.nc.f32 	%f1565, [%rd17+500];
	mul.f32 	%f1566, %f1314, %f1565;
	fma.rn.f32 	%f2241, %f1303, %f2241, %f1566;
	ld.global.nc.f32 	%f1567, [%rd17+504];
	mul.f32 	%f1568, %f1314, %f1567;
	fma.rn.f32 	%f2240, %f1303, %f2240, %f1568;
	ld.global.nc.f32 	%f1569, [%rd17+508];
	mul.f32 	%f1570, %f1314, %f1569;
	fma.rn.f32 	%f2239, %f1303, %f2239, %f1570;
	add.s32 	%r412, %r412, 1;
	add.s32 	%r411, %r411, 128;
	setp.ne.s32 	%p3, %r412, 1;
	mov.f32 	%f2237, %f259;
	@%p3 bra 	$L__BB1_3;
$L__BB1_4:
	ld.param.u32 	%r409, [_Z17traditional_layerPKfS0_S0_S0_S0_Pfiif_param_7];
	rcp.rn.f32 	%f1572, %f2367;
	mul.f32 	%f518, %f1572, %f2366;
	mul.f32 	%f519, %f1572, %f2365;
	mul.f32 	%f520, %f1572, %f2364;
	mul.f32 	%f521, %f1572, %f2363;
	mul.f32 	%f522, %f1572, %f2362;
	mul.f32 	%f523, %f1572, %f2361;
	mul.f32 	%f524, %f1572, %f2360;
	mul.f32 	%f525, %f1572, %f2359;
	mul.f32 	%f526, %f1572, %f2358;
	mul.f32 	%f527, %f1572, %f2357;
	mul.f32 	%f528, %f1572, %f2356;
	mul.f32 	%f529, %f1572, %f2355;
	mul.f32 	%f530, %f1572, %f2354;
	mul.f32 	%f531, %f1572, %f2353;
	mul.f32 	%f532, %f1572, %f2352;
	mul.f32 	%f533, %f1572, %f2351;
	mul.f32 	%f534, %f1572, %f2350;
	mul.f32 	%f535, %f1572, %f2349;
	mul.f32 	%f536, %f1572, %f2348;
	mul.f32 	%f537, %f1572, %f2347;
	mul.f32 	%f538, %f1572, %f2346;
	mul.f32 	%f539, %f1572, %f2345;
	mul.f32 	%f540, %f1572, %f2344;
	mul.f32 	%f541, %f1572, %f2343;
	mul.f32 	%f542, %f1572, %f2342;
	mul.f32 	%f543, %f1572, %f2341;
	mul.f32 	%f544, %f1572, %f2340;
	mul.f32 	%f545, %f1572, %f2339;
	mul.f32 	%f546, %f1572, %f2338;
	mul.f32 	%f547, %f1572, %f2337;
	mul.f32 	%f548, %f1572, %f2336;
	mul.f32 	%f549, %f1572, %f2335;
	mul.f32 	%f550, %f1572, %f2334;
	mul.f32 	%f551, %f1572, %f2333;
	mul.f32 	%f552, %f1572, %f2332;
	mul.f32 	%f553, %f1572, %f2331;
	mul.f32 	%f554, %f1572, %f2330;
	mul.f32 	%f555, %f1572, %f2329;
	mul.f32 	%f556, %f1572, %f2328;
	mul.f32 	%f557, %f1572, %f2327;
	mul.f32 	%f558, %f1572, %f2326;
	mul.f32 	%f559, %f1572, %f2325;
	mul.f32 	%f560, %f1572, %f2324;
	mul.f32 	%f561, %f1572, %f2323;
	mul.f32 	%f562, %f1572, %f2322;
	mul.f32 	%f563, %f1572, %f2321;
	mul.f32 	%f564, %f1572, %f2320;
	mul.f32 	%f565, %f1572, %f2319;
	mul.f32 	%f566, %f1572, %f2318;
	mul.f32 	%f567, %f1572, %f2317;
	mul.f32 	%f568, %f1572, %f2316;
	mul.f32 	%f569, %f1572, %f2315;
	mul.f32 	%f570, %f1572, %f2314;
	mul.f32 	%f571, %f1572, %f2313;
	mul.f32 	%f572, %f1572, %f2312;
	mul.f32 	%f573, %f1572, %f2311;
	mul.f32 	%f574, %f1572, %f2310;
	mul.f32 	%f575, %f1572, %f2309;
	mul.f32 	%f576, %f1572, %f2308;
	mul.f32 	%f577, %f1572, %f2307;
	mul.f32 	%f578, %f1572, %f2306;
	mul.f32 	%f579, %f1572, %f2305;
	mul.f32 	%f580, %f1572, %f2304;
	mul.f32 	%f581, %f1572, %f2303;
	mul.f32 	%f582, %f1572, %f2302;
	mul.f32 	%f583, %f1572, %f2301;
	mul.f32 	%f584, %f1572, %f2300;
	mul.f32 	%f585, %f1572, %f2299;
	mul.f32 	%f586, %f1572, %f2298;
	mul.f32 	%f587, %f1572, %f2297;
	mul.f32 	%f588, %f1572, %f2296;
	mul.f32 	%f589, %f1572, %f2295;
	mul.f32 	%f590, %f1572, %f2294;
	mul.f32 	%f591, %f1572, %f2293;
	mul.f32 	%f592, %f1572, %f2292;
	mul.f32 	%f593, %f1572, %f2291;
	mul.f32 	%f594, %f1572, %f2290;
	mul.f32 	%f595, %f1572, %f2289;
	mul.f32 	%f596, %f1572, %f2288;
	mul.f32 	%f597, %f1572, %f2287;
	mul.f32 	%f598, %f1572, %f2286;
	mul.f32 	%f599, %f1572, %f2285;
	mul.f32 	%f600, %f1572, %f2284;
	mul.f32 	%f601, %f1572, %f2283;
	mul.f32 	%f602, %f1572, %f2282;
	mul.f32 	%f603, %f1572, %f2281;
	mul.f32 	%f604, %f1572, %f2280;
	mul.f32 	%f605, %f1572, %f2279;
	mul.f32 	%f606, %f1572, %f2278;
	mul.f32 	%f607, %f1572, %f2277;
	mul.f32 	%f608, %f1572, %f2276;
	mul.f32 	%f609, %f1572, %f2275;
	mul.f32 	%f610, %f1572, %f2274;
	mul.f32 	%f611, %f1572, %f2273;
	mul.f32 	%f612, %f1572, %f2272;
	mul.f32 	%f613, %f1572, %f2271;
	mul.f32 	%f614, %f1572, %f2270;
	mul.f32 	%f615, %f1572, %f2269;
	mul.f32 	%f616, %f1572, %f2268;
	mul.f32 	%f617, %f1572, %f2267;
	mul.f32 	%f618, %f1572, %f2266;
	mul.f32 	%f619, %f1572, %f2265;
	mul.f32 	%f620, %f1572, %f2264;
	mul.f32 	%f621, %f1572, %f2263;
	mul.f32 	%f622, %f1572, %f2262;
	mul.f32 	%f623, %f1572, %f2261;
	mul.f32 	%f624, %f1572, %f2260;
	mul.f32 	%f625, %f1572, %f2259;
	mul.f32 	%f626, %f1572, %f2258;
	mul.f32 	%f627, %f1572, %f2257;
	mul.f32 	%f628, %f1572, %f2256;
	mul.f32 	%f629, %f1572, %f2255;
	mul.f32 	%f630, %f1572, %f2254;
	mul.f32 	%f631, %f1572, %f2253;
	mul.f32 	%f632, %f1572, %f2252;
	mul.f32 	%f633, %f1572, %f2251;
	mul.f32 	%f634, %f1572, %f2250;
	mul.f32 	%f635, %f1572, %f2249;
	mul.f32 	%f636, %f1572, %f2248;
	mul.f32 	%f637, %f1572, %f2247;
	mul.f32 	%f638, %f1572, %f2246;
	mul.f32 	%f639, %f1572, %f2245;
	mul.f32 	%f640, %f1572, %f2244;
	mul.f32 	%f641, %f1572, %f2243;
	mul.f32 	%f642, %f1572, %f2242;
	mul.f32 	%f643, %f1572, %f2241;
	mul.f32 	%f644, %f1572, %f2240;
	mul.f32 	%f645, %f1572, %f2239;
	setp.lt.s32 	%p4, %r409, 1;
	mov.f32 	%f2496, 0f00000000;
	mov.f32 	%f2497, %f2496;
	mov.f32 	%f2498, %f2496;
	mov.f32 	%f2499, %f2496;
	mov.f32 	%f2500, %f2496;
	mov.f32 	%f2501, %f2496;
	mov.f32 	%f2502, %f2496;
	mov.f32 	%f2503, %f2496;
	mov.f32 	%f2504, %f2496;
	mov.f32 	%f2505, %f2496;
	mov.f32 	%f2506, %f2496;
	mov.f32 	%f2507, %f2496;
	mov.f32 	%f2508, %f2496;
	mov.f32 	%f2509, %f2496;
	mov.f32 	%f2510, %f2496;
	mov.f32 	%f2511, %f2496;
	mov.f32 	%f2512, %f2496;
	mov.f32 	%f2513, %f2496;
	mov.f32 	%f2514, %f2496;
	mov.f32 	%f2515, %f2496;
	mov.f32 	%f2516, %f2496;
	mov.f32 	%f2517, %f2496;
	mov.f32 	%f2518, %f2496;
	mov.f32 	%f2519, %f2496;
	mov.f32 	%f2520, %f2496;
	mov.f32 	%f2521, %f2496;
	mov.f32 	%f2522, %f2496;
	mov.f32 	%f2523, %f2496;
	mov.f32 	%f2524, %f2496;
	mov.f32 	%f2525, %f2496;
	mov.f32 	%f2526, %f2496;
	mov.f32 	%f2527, %f2496;
	mov.f32 	%f2528, %f2496;
	mov.f32 	%f2529, %f2496;
	mov.f32 	%f2530, %f2496;
	mov.f32 	%f2531, %f2496;
	mov.f32 	%f2532, %f2496;
	mov.f32 	%f2533, %f2496;
	mov.f32 	%f2534, %f2496;
	mov.f32 	%f2535, %f2496;
	mov.f32 	%f2536, %f2496;
	mov.f32 	%f2537, %f2496;
	mov.f32 	%f2538, %f2496;
	mov.f32 	%f2539, %f2496;
	mov.f32 	%f2540, %f2496;
	mov.f32 	%f2541, %f2496;
	mov.f32 	%f2542, %f2496;
	mov.f32 	%f2543, %f2496;
	mov.f32 	%f2544, %f2496;
	mov.f32 	%f2545, %f2496;
	mov.f32 	%f2546, %f2496;
	mov.f32 	%f2547, %f2496;
	mov.f32 	%f2548, %f2496;
	mov.f32 	%f2549, %f2496;
	mov.f32 	%f2550, %f2496;
	mov.f32 	%f2551, %f2496;
	mov.f32 	%f2552, %f2496;
	mov.f32 	%f2553, %f2496;
	mov.f32 	%f2554, %f2496;
	mov.f32 	%f2555, %f2496;
	mov.f32 	%f2556, %f2496;
	mov.f32 	%f2557, %f2496;
	mov.f32 	%f2558, %f2496;
	mov.f32 	%f2559, %f2496;
	mov.f32 	%f2560, %f2496;
	mov.f32 	%f2561, %f2496;
	mov.f32 	%f2562, %f2496;
	mov.f32 	%f2563, %f2496;
	mov.f32 	%f2564, %f2496;
	mov.f32 	%f2565, %f2496;
	mov.f32 	%f2566, %f2496;
	mov.f32 	%f2567, %f2496;
	mov.f32 	%f2568, %f2496;
	mov.f32 	%f2569, %f2496;
	mov.f32 	%f2570, %f2496;
	mov.f32 	%f2571, %f2496;
	mov.f32 	%f2572, %f2496;
	mov.f32 	%f2573, %f2496;
	mov.f32 	%f2574, %f2496;
	mov.f32 	%f2575, %f2496;
	mov.f32 	%f2576, %f2496;
	mov.f32 	%f2577, %f2496;
	mov.f32 	%f2578, %f2496;
	mov.f32 	%f2579, %f2496;
	mov.f32 	%f2580, %f2496;
	mov.f32 	%f2581, %f2496;
	mov.f32 	%f2582, %f2496;
	mov.f32 	%f2583, %f2496;
	mov.f32 	%f2584, %f2496;
	mov.f32 	%f2585, %f2496;
	mov.f32 	%f2586, %f2496;
	mov.f32 	%f2587, %f2496;
	mov.f32 	%f2588, %f2496;
	mov.f32 	%f2589, %f2496;
	mov.f32 	%f2590, %f2496;
	mov.f32 	%f2591, %f2496;
	mov.f32 	%f2592, %f2496;
	mov.f32 	%f2593, %f2496;
	mov.f32 	%f2594, %f2496;
	mov.f32 	%f2595, %f2496;
	mov.f32 	%f2596, %f2496;
	mov.f32 	%f2597, %f2496;
	mov.f32 	%f2598, %f2496;
	mov.f32 	%f2599, %f2496;
	mov.f32 	%f2600, %f2496;
	mov.f32 	%f2601, %f2496;
	mov.f32 	%f2602, %f2496;
	mov.f32 	%f2603, %f2496;
	mov.f32 	%f2604, %f2496;
	mov.f32 	%f2605, %f2496;
	mov.f32 	%f2606, %f2496;
	mov.f32 	%f2607, %f2496;
	mov.f32 	%f2608, %f2496;
	mov.f32 	%f2609, %f2496;
	mov.f32 	%f2610, %f2496;
	mov.f32 	%f2611, %f2496;
	mov.f32 	%f2612, %f2496;
	mov.f32 	%f2613, %f2496;
	mov.f32 	%f2614, %f2496;
	mov.f32 	%f2615, %f2496;
	mov.f32 	%f2616, %f2496;
	mov.f32 	%f2617, %f2496;
	mov.f32 	%f2618, %f2496;
	mov.f32 	%f2619, %f2496;
	mov.f32 	%f2620, %f2496;
	mov.f32 	%f2621, %f2496;
	mov.f32 	%f2622, %f2496;
	mov.f32 	%f2623, %f2496;
	@%p4 bra 	$L__BB1_7;
	ld.param.u32 	%r415, [_Z17traditional_layerPKfS0_S0_S0_S0_Pfiif_param_7];
	ld.param.u64 	%rd281, [_Z17traditional_layerPKfS0_S0_S0_S0_Pfiif_param_3];
	cvta.to.global.u64 	%rd285, %rd281;
	shl.b32 	%r541, %r415, 1;
	mul.lo.s32 	%r540, %r415, 3;
	shl.b32 	%r539, %r415, 2;
	mul.lo.s32 	%r538, %r415, 5;
	mul.lo.s32 	%r537, %r415, 6;
	mul.lo.s32 	%r536, %r415, 7;
	shl.b32 	%r535, %r415, 3;
	mul.lo.s32 	%r534, %r415, 9;
	mul.lo.s32 	%r533, %r415, 10;
	mul.lo.s32 	%r532, %r415, 11;
	mul.lo.s32 	%r531, %r415, 12;
	mul.lo.s32 	%r530, %r415, 13;
	mul.lo.s32 	%r529, %r415, 14;
	mul.lo.s32 	%r528, %r415, 15;
	shl.b32 	%r527, %r415, 4;
	mul.lo.s32 	%r526, %r415, 17;
	mul.lo.s32 	%r525, %r415, 18;
	mul.lo.s32 	%r524, %r415, 19;
	mul.lo.s32 	%r523, %r415, 20;
	mul.lo.s32 	%r522, %r415, 21;
	mul.lo.s32 	%r521, %r415, 22;
	mul.lo.s32 	%r520, %r415, 23;
	mul.lo.s32 	%r519, %r415, 24;
	mul.lo.s32 	%r518, %r415, 25;
	mul.lo.s32 	%r517, %r415, 26;
	mul.lo.s32 	%r516, %r415, 27;
	mul.lo.s32 	%r515, %r415, 28;
	mul.lo.s32 	%r514, %r415, 29;
	mul.lo.s32 	%r513, %r415, 30;
	mul.lo.s32 	%r512, %r415, 31;
	shl.b32 	%r511, %r415, 5;
	mul.lo.s32 	%r510, %r415, 33;
	mul.lo.s32 	%r509, %r415, 34;
	mul.lo.s32 	%r508, %r415, 35;
	mul.lo.s32 	%r507, %r415, 36;
	mul.lo.s32 	%r506, %r415, 37;
	mul.lo.s32 	%r505, %r415, 38;
	mul.lo.s32 	%r504, %r415, 39;
	mul.lo.s32 	%r503, %r415, 40;
	mul.lo.s32 	%r502, %r415, 41;
	mul.lo.s32 	%r501, %r415, 42;
	mul.lo.s32 	%r500, %r415, 43;
	mul.lo.s32 	%r499, %r415, 44;
	mul.lo.s32 	%r498, %r415, 45;
	mul.lo.s32 	%r497, %r415, 46;
	mul.lo.s32 	%r496, %r415, 47;
	mul.lo.s32 	%r495, %r415, 48;
	mul.lo.s32 	%r494, %r415, 49;
	mul.lo.s32 	%r493, %r415, 50;
	mul.lo.s32 	%r492, %r415, 51;
	mul.lo.s32 	%r491, %r415, 52;
	mul.lo.s32 	%r490, %r415, 53;
	mul.lo.s32 	%r489, %r415, 54;
	mul.lo.s32 	%r488, %r415, 55;
	mul.lo.s32 	%r487, %r415, 56;
	mul.lo.s32 	%r486, %r415, 57;
	mul.lo.s32 	%r485, %r415, 58;
	mul.lo.s32 	%r484, %r415, 59;
	mul.lo.s32 	%r483, %r415, 60;
	mul.lo.s32 	%r482, %r415, 61;
	mul.lo.s32 	%r481, %r415, 62;
	mul.lo.s32 	%r480, %r415, 63;
	shl.b32 	%r479, %r415, 6;
	mul.lo.s32 	%r478, %r415, 65;
	mul.lo.s32 	%r477, %r415, 66;
	mul.lo.s32 	%r476, %r415, 67;
	mul.lo.s32 	%r475, %r415, 68;
	mul.lo.s32 	%r474, %r415, 69;
	mul.lo.s32 	%r473, %r415, 70;
	mul.lo.s32 	%r472, %r415, 71;
	mul.lo.s32 	%r471, %r415, 72;
	mul.lo.s32 	%r470, %r415, 73;
	mul.lo.s32 	%r469, %r415, 74;
	mul.lo.s32 	%r468, %r415, 75;
	mul.lo.s32 	%r467, %r415, 76;
	mul.lo.s32 	%r466, %r415, 77;
	mul.lo.s32 	%r465, %r415, 78;
	mul.lo.s32 	%r464, %r415, 79;
	mul.lo.s32 	%r463, %r415, 80;
	mul.lo.s32 	%r462, %r415, 81;
	mul.lo.s32 	%r461, %r415, 82;
	mul.lo.s32 	%r460, %r415, 83;
	mul.lo.s32 	%r459, %r415, 84;
	mul.lo.s32 	%r458, %r415, 85;
	mul.lo.s32 	%r457, %r415, 86;
	mul.lo.s32 	%r456, %r415, 87;
	mul.lo.s32 	%r455, %r415, 88;
	mul.lo.s32 	%r454, %r415, 89;
	mul.lo.s32 	%r453, %r415, 90;
	mul.lo.s32 	%r452, %r415, 91;
	mul.lo.s32 	%r451, %r415, 92;
	mul.lo.s32 	%r450, %r415, 93;
	mul.lo.s32 	%r449, %r415, 94;
	mul.lo.s32 	%r448, %r415, 95;
	mul.lo.s32 	%r447, %r415, 96;
	mul.lo.s32 	%r446, %r415, 97;
	mul.lo.s32 	%r445, %r415, 98;
	mul.lo.s32 	%r444, %r415, 99;
	mul.lo.s32 	%r443, %r415, 100;
	mul.lo.s32 	%r442, %r415, 101;
	mul.lo.s32 	%r441, %r415, 102;
	mul.lo.s32 	%r440, %r415, 103;
	mul.lo.s32 	%r439, %r415, 104;
	mul.lo.s32 	%r438, %r415, 105;
	mul.lo.s32 	%r437, %r415, 106;
	mul.lo.s32 	%r436, %r415, 107;
	mul.lo.s32 	%r435, %r415, 108;
	mul.lo.s32 	%r434, %r415, 109;
	mul.lo.s32 	%r433, %r415, 110;
	mul.lo.s32 	%r432, %r415, 111;
	mul.lo.s32 	%r431, %r415, 112;
	mul.lo.s32 	%r430, %r415, 113;
	mul.lo.s32 	%r429, %r415, 114;
	mul.lo.s32 	%r428, %r415, 115;
	mul.lo.s32 	%r427, %r415, 116;
	mul.lo.s32 	%r426, %r415, 117;
	mul.lo.s32 	%r425, %r415, 118;
	mul.lo.s32 	%r424, %r415, 119;
	mul.lo.s32 	%r423, %r415, 120;
	mul.lo.s32 	%r422, %r415, 121;
	mul.lo.s32 	%r421, %r415, 122;
	mul.lo.s32 	%r420, %r415, 123;
	mul.lo.s32 	%r419, %r415, 124;
	mul.lo.s32 	%r418, %r415, 125;
	mul.lo.s32 	%r417, %r415, 126;
	mul.lo.s32 	%r416, %r415, 127;
	neg.s32 	%r414, %r415;
	mov.f32 	%f2496, 0f00000000;
	mov.b32 	%r413, 0;
$L__BB1_6:
	ld.param.u64 	%rd283, [_Z17traditional_layerPKfS0_S0_S0_S0_Pfiif_param_4];
	ld.param.u64 	%rd282, [_Z17traditional_layerPKfS0_S0_S0_S0_Pfiif_param_3];
	ld.global.nc.f32 	%f1574, [%rd285];
	fma.rn.f32 	%f1575, %f518, %f1574, 0f00000000;
	cvta.to.global.u64 	%rd18, %rd282;
	mul.wide.u32 	%rd19, %r415, 4;
	add.s64 	%rd20, %rd18, %rd19;
	ld.global.nc.f32 	%f1576, [%rd20];
	fma.rn.f32 	%f1577, %f519, %f1576, %f1575;
	mul.wide.u32 	%rd21, %r541, 4;
	add.s64 	%rd22, %rd18, %rd21;
	ld.global.nc.f32 	%f1578, [%rd22];
	fma.rn.f32 	%f1579, %f520, %f1578, %f1577;
	mul.wide.u32 	%rd23, %r540, 4;
	add.s64 	%rd24, %rd18, %rd23;
	ld.global.nc.f32 	%f1580, [%rd24];
	fma.rn.f32 	%f1581, %f521, %f1580, %f1579;
	mul.wide.u32 	%rd25, %r539, 4;
	add.s64 	%rd26, %rd18, %rd25;
	ld.global.nc.f32 	%f1582, [%rd26];
	fma.rn.f32 	%f1583, %f522, %f1582, %f1581;
	mul.wide.u32 	%rd27, %r538, 4;
	add.s64 	%rd28, %rd18, %rd27;
	ld.global.nc.f32 	%f1584, [%rd28];
	fma.rn.f32 	%f1585, %f523, %f1584, %f1583;
	mul.wide.u32 	%rd29, %r537, 4;
	add.s64 	%rd30, %rd18, %rd29;
	ld.global.nc.f32 	%f1586, [%rd30];
	fma.rn.f32 	%f1587, %f524, %f1586, %f1585;
	mul.wide.u32 	%rd31, %r536, 4;
	add.s64 	%rd32, %rd18, %rd31;
	ld.global.nc.f32 	%f1588, [%rd32];
	fma.rn.f32 	%f1589, %f525, %f1588, %f1587;
	mul.wide.u32 	%rd33, %r535, 4;
	add.s64 	%rd34, %rd18, %rd33;
	ld.global.nc.f32 	%f1590, [%rd34];
	fma.rn.f32 	%f1591, %f526, %f1590, %f1589;
	mul.wide.u32 	%rd35, %r534, 4;
	add.s64 	%rd36, %rd18, %rd35;
	ld.global.nc.f32 	%f1592, [%rd36];
	fma.rn.f32 	%f1593, %f527, %f1592, %f1591;
	mul.wide.u32 	%rd37, %r533, 4;
	add.s64 	%rd38, %rd18, %rd37;
	ld.global.nc.f32 	%f1594, [%rd38];
	fma.rn.f32 	%f1595, %f528, %f1594, %f1593;
	mul.wide.u32 	%rd39, %r532, 4;
	add.s64 	%rd40, %rd18, %rd39;
	ld.global.nc.f32 	%f1596, [%rd40];
	fma.rn.f32 	%f1597, %f529, %f1596, %f1595;
	mul.wide.u32 	%rd41, %r531, 4;
	add.s64 	%rd42, %rd18, %rd41;
	ld.global.nc.f32 	%f1598, [%rd42];
	fma.rn.f32 	%f1599, %f530, %f1598, %f1597;
	mul.wide.u32 	%rd43, %r530, 4;
	add.s64 	%rd44, %rd18, %rd43;
	ld.global.nc.f32 	%f1600, [%rd44];
	fma.rn.f32 	%f1601, %f531, %f1600, %f1599;
	mul.wide.u32 	%rd45, %r529, 4;
	add.s64 	%rd46, %rd18, %rd45;
	ld.global.nc.f32 	%f1602, [%rd46];
	fma.rn.f32 	%f1603, %f532, %f1602, %f1601;
	mul.wide.u32 	%rd47, %r528, 4;
	add.s64 	%rd48, %rd18, %rd47;
	ld.global.nc.f32 	%f1604, [%rd48];
	fma.rn.f32 	%f1605, %f533, %f1604, %f1603;
	mul.wide.u32 	%rd49, %r527, 4;
	add.s64 	%rd50, %rd18, %rd49;
	ld.global.nc.f32 	%f1606, [%rd50];
	fma.rn.f32 	%f1607, %f534, %f1606, %f1605;
	mul.wide.u32 	%rd51, %r526, 4;
	add.s64 	%rd52, %rd18, %rd51;
	ld.global.nc.f32 	%f1608, [%rd52];
	fma.rn.f32 	%f1609, %f535, %f1608, %f1607;
	mul.wide.u32 	%rd53, %r525, 4;
	add.s64 	%rd54, %rd18, %rd53;
	ld.global.nc.f32 	%f1610, [%rd54];
	fma.rn.f32 	%f1611, %f536, %f1610, %f1609;
	mul.wide.u32 	%rd55, %r524, 4;
	add.s64 	%rd56, %rd18, %rd55;
	ld.global.nc.f32 	%f1612, [%rd56];
	fma.rn.f32 	%f1613, %f537, %f1612, %f1611;
	mul.wide.u32 	%rd57, %r523, 4;
	add.s64 	%rd58, %rd18, %rd57;
	ld.global.nc.f32 	%f1614, [%rd58];
	fma.rn.f32 	%f1615, %f538, %f1614, %f1613;
	mul.wide.u32 	%rd59, %r522, 4;
	add.s64 	%rd60, %rd18, %rd59;
	ld.global.nc.f32 	%f1616, [%rd60];
	fma.rn.f32 	%f1617, %f539, %f1616, %f1615;
	mul.wide.u32 	%rd61, %r521, 4;
	add.s64 	%rd62, %rd18, %rd61;
	ld.global.nc.f32 	%f1618, [%rd62];
	fma.rn.f32 	%f1619, %f540, %f1618, %f1617;
	mul.wide.u32 	%rd63, %r520, 4;
	add.s64 	%rd64, %rd18, %rd63;
	ld.global.nc.f32 	%f1620, [%rd64];
	fma.rn.f32 	%f1621, %f541, %f1620, %f1619;
	mul.wide.u32 	%rd65, %r519, 4;
	add.s64 	%rd66, %rd18, %rd65;
	ld.global.nc.f32 	%f1622, [%rd66];
	fma.rn.f32 	%f1623, %f542, %f1622, %f1621;
	mul.wide.u32 	%rd67, %r518, 4;
	add.s64 	%rd68, %rd18, %rd67;
	ld.global.nc.f32 	%f1624, [%rd68];
	fma.rn.f32 	%f1625, %f543, %f1624, %f1623;
	mul.wide.u32 	%rd69, %r517, 4;
	add.s64 	%rd70, %rd18, %rd69;
	ld.global.nc.f32 	%f1626, [%rd70];
	fma.rn.f32 	%f1627, %f544, %f1626, %f1625;
	mul.wide.u32 	%rd71, %r516, 4;
	add.s64 	%rd72, %rd18, %rd71;
	ld.global.nc.f32 	%f1628, [%rd72];
	fma.rn.f32 	%f1629, %f545, %f1628, %f1627;
	mul.wide.u32 	%rd73, %r515, 4;
	add.s64 	%rd74, %rd18, %rd73;
	ld.global.nc.f32 	%f1630, [%rd74];
	fma.rn.f32 	%f1631, %f546, %f1630, %f1629;
	mul.wide.u32 	%rd75, %r514, 4;
	add.s64 	%rd76, %rd18, %rd75;
	ld.global.nc.f32 	%f1632, [%rd76];
	fma.rn.f32 	%f1633, %f547, %f1632, %f1631;
	mul.wide.u32 	%rd77, %r513, 4;
	add.s64 	%rd78, %rd18, %rd77;
	ld.global.nc.f32 	%f1634, [%rd78];
	fma.rn.f32 	%f1635, %f548, %f1634, %f1633;
	mul.wide.u32 	%rd79, %r512, 4;
	add.s64 	%rd80, %rd18, %rd79;
	ld.global.nc.f32 	%f1636, [%rd80];
	fma.rn.f32 	%f1637, %f549, %f1636, %f1635;
	mul.wide.u32 	%rd81, %r511, 4;
	add.s64 	%rd82, %rd18, %rd81;
	ld.global.nc.f32 	%f1638, [%rd82];
	fma.rn.f32 	%f1639, %f550, %f1638, %f1637;
	mul.wide.u32 	%rd83, %r510, 4;
	add.s64 	%rd84, %rd18, %rd83;
	ld.global.nc.f32 	%f1640, [%rd84];
	fma.rn.f32 	%f1641, %f551, %f1640, %f1639;
	mul.wide.u32 	%rd85, %r509, 4;
	add.s64 	%rd86, %rd18, %rd85;
	ld.global.nc.f32 	%f1642, [%rd86];
	fma.rn.f32 	%f1643, %f552, %f1642, %f1641;
	mul.wide.u32 	%rd87, %r508, 4;
	add.s64 	%rd88, %rd18, %rd87;
	ld.global.nc.f32 	%f1644, [%rd88];
	fma.rn.f32 	%f1645, %f553, %f1644, %f1643;
	mul.wide.u32 	%rd89, %r507, 4;
	add.s64 	%rd90, %rd18, %rd89;
	ld.global.nc.f32 	%f1646, [%rd90];
	fma.rn.f32 	%f1647, %f554, %f1646, %f1645;
	mul.wide.u32 	%rd91, %r506, 4;
	add.s64 	%rd92, %rd18, %rd91;
	ld.global.nc.f32 	%f1648, [%rd92];
	fma.rn.f32 	%f1649, %f555, %f1648, %f1647;
	mul.wide.u32 	%rd93, %r505, 4;
	add.s64 	%rd94, %rd18, %rd93;
	ld.global.nc.f32 	%f1650, [%rd94];
	fma.rn.f32 	%f1651, %f556, %f1650, %f1649;
	mul.wide.u32 	%rd95, %r504, 4;
	add.s64 	%rd96, %rd18, %rd95;
	ld.global.nc.f32 	%f1652, [%rd96];
	fma.rn.f32 	%f1653, %f557, %f1652, %f1651;
	mul.wide.u32 	%rd97, %r503, 4;
	add.s64 	%rd98, %rd18, %rd97;
	ld.global.nc.f32 	%f1654, [%rd98];
	fma.rn.f32 	%f1655, %f558, %f1654, %f1653;
	mul.wide.u32 	%rd99, %r502, 4;
	add.s64 	%rd100, %rd18, %rd99;
	ld.global.nc.f32 	%f1656, [%rd100];
	fma.rn.f32 	%f1657, %f559, %f1656, %f1655;
	mul.wide.u32 	%rd101, %r501, 4;
	add.s64 	%rd102, %rd18, %rd101;
	ld.global.nc.f32 	%f1658, [%rd102];
	fma.rn.f32 	%f1659, %f560, %f1658, %f1657;
	mul.wide.u32 	%rd103, %r500, 4;
	add.s64 	%rd104, %rd18, %rd103;
	ld.global.nc.f32 	%f1660, [%rd104];
	fma.rn.f32 	%f1661, %f561, %f1660, %f1659;
	mul.wide.u32 	%rd105, %r499, 4;
	add.s64 	%rd106, %rd18, %rd105;
	ld.global.nc.f32 	%f1662, [%rd106];
	fma.rn.f32 	%f1663, %f562, %f1662, %f1661;
	mul.wide.u32 	%rd107, %r498, 4;
	add.s64 	%rd108, %rd18, %rd107;
	ld.global.nc.f32 	%f1664, [%rd108];
	fma.rn.f32 	%f1665, %f563, %f1664, %f1663;
	mul.wide.u32 	%rd109, %r497, 4;
	add.s64 	%rd110, %rd18, %rd109;
	ld.global.nc.f32 	%f1666, [%rd110];
	fma.rn.f32 	%f1667, %f564, %f1666, %f1665;
	mul.wide.u32 	%rd111, %r496, 4;
	add.s64 	%rd112, %rd18, %rd111;
	ld.global.nc.f32 	%f1668, [%rd112];
	fma.rn.f32 	%f1669, %f565, %f1668, %f1667;
	mul.wide.u32 	%rd113, %r495, 4;
	add.s64 	%rd114, %rd18, %rd113;
	ld.global.nc.f32 	%f1670, [%rd114];
	fma.rn.f32 	%f1671, %f566, %f1670, %f1669;
	mul.wide.u32 	%rd115, %r494, 4;
	add.s64 	%rd116, %rd18, %rd115;
	ld.global.nc.f32 	%f1672, [%rd116];
	fma.rn.f32 	%f1673, %f567, %f1672, %f1671;
	mul.wide.u32 	%rd117, %r493, 4;
	add.s64 	%rd118, %rd18, %rd117;
	ld.global.nc.f32 	%f1674, [%rd118];
	fma.rn.f32 	%f1675, %f568, %f1674, %f1673;
	mul.wide.u32 	%rd119, %r492, 4;
	add.s64 	%rd120, %rd18, %rd119;
	ld.global.nc.f32 	%f1676, [%rd120];
	fma.rn.f32 	%f1677, %f569, %f1676, %f1675;
	mul.wide.u32 	%rd121, %r491, 4;
	add.s64 	%rd122, %rd18, %rd121;
	ld.global.nc.f32 	%f1678, [%rd122];
	fma.rn.f32 	%f1679, %f570, %f1678, %f1677;
	mul.wide.u32 	%rd123, %r490, 4;
	add.s64 	%rd124, %rd18, %rd123;
	ld.global.nc.f32 	%f1680, [%rd124];
	fma.rn.f32 	%f1681, %f571, %f1680, %f1679;
	mul.wide.u32 	%rd125, %r489, 4;
	add.s64 	%rd126, %rd18, %rd125;
	ld.global.nc.f32 	%f1682, [%rd126];
	fma.rn.f32 	%f1683, %f572, %f1682, %f1681;
	mul.wide.u32 	%rd127, %r488, 4;
	add.s64 	%rd128, %rd18, %rd127;
	ld.global.nc.f32 	%f1684, [%rd128];
	fma.rn.f32 	%f1685, %f573, %f1684, %f1683;
	mul.wide.u32 	%rd129, %r487, 4;
	add.s64 	%rd130, %rd18, %rd129;
	ld.global.nc.f32 	%f1686, [%rd130];
	fma.rn.f32 	%f1687, %f574, %f1686, %f1685;
	mul.wide.u32 	%rd131, %r486, 4;
	add.s64 	%rd132, %rd18, %rd131;
	ld.global.nc.f32 	%f1688, [%rd132];
	fma.rn.f32 	%f1689, %f575, %f1688, %f1687;
	mul.wide.u32 	%rd133, %r485, 4;
	add.s64 	%rd134, %rd18, %rd133;
	ld.global.nc.f32 	%f1690, [%rd134];
	fma.rn.f32 	%f1691, %f576, %f1690, %f1689;
	mul.wide.u32 	%rd135, %r484, 4;
	add.s64 	%rd136, %rd18, %rd135;
	ld.global.nc.f32 	%f1692, [%rd136];
	fma.rn.f32 	%f1693, %f577, %f1692, %f1691;
	mul.wide.u32 	%rd137, %r483, 4;
	add.s64 	%rd138, %rd18, %rd137;
	ld.global.nc.f32 	%f1694, [%rd138];
	fma.rn.f32 	%f1695, %f578, %f1694, %f1693;
	mul.wide.u32 	%rd139, %r482, 4;
	add.s64 	%rd140, %rd18, %rd139;
	ld.global.nc.f32 	%f1696, [%rd140];
	fma.rn.f32 	%f1697, %f579, %f1696, %f1695;
	mul.wide.u32 	%rd141, %r481, 4;
	add.s64 	%rd142, %rd18, %rd141;
	ld.global.nc.f32 	%f1698, [%rd142];
	fma.rn.f32 	%f1699, %f580, %f1698, %f1697;
	mul.wide.u32 	%rd143, %r480, 4;
	add.s64 	%rd144, %rd18, %rd143;
	ld.global.nc.f32 	%f1700, [%rd144];
	fma.rn.f32 	%f1701, %f581, %f1700, %f1699;
	mul.wide.u32 	%rd145, %r479, 4;
	add.s64 	%rd146, %rd18, %rd145;
	ld.global.nc.f32 	%f1702, [%rd146];
	fma.rn.f32 	%f1703, %f582, %f1702, %f1701;
	mul.wide.u32 	%rd147, %r478, 4;
	add.s64 	%rd148, %rd18, %rd147;
	ld.global.nc.f32 	%f1704, [%rd148];
	fma.rn.f32 	%f1705, %f583, %f1704, %f1703;
	mul.wide.u32 	%rd149, %r477, 4;
	add.s64 	%rd150, %rd18, %rd149;
	ld.global.nc.f32 	%f1706, [%rd150];
	fma.rn.f32 	%f1707, %f584, %f1706, %f1705;
	mul.wide.u32 	%rd151, %r476, 4;
	add.s64 	%rd152, %rd18, %rd151;
	ld.global.nc.f32 	%f1708, [%rd152];
	fma.rn.f32 	%f1709, %f585, %f1708, %f1707;
	mul.wide.u32 	%rd153, %r475, 4;
	add.s64 	%rd154, %rd18, %rd153;
	ld.global.nc.f32 	%f1710, [%rd154];
	fma.rn.f32 	%f1711, %f586, %f1710, %f1709;
	mul.wide.u32 	%rd155, %r474, 4;
	add.s64 	%rd156, %rd18, %rd155;
	ld.global.nc.f32 	%f1712, [%rd156];
	fma.rn.f32 	%f1713, %f587, %f1712, %f1711;
	mul.wide.u32 	%rd157, %r473, 4;
	add.s64 	%rd158, %rd18, %rd157;
	ld.global.nc.f32 	%f1714, [%rd158];
	fma.rn.f32 	%f1715, %f588, %f1714, %f1713;
	mul.wide.u32 	%rd159, %r472, 4;
	add.s64 	%rd160, %rd18, %rd159;
	ld.global.nc.f32 	%f1716, [%rd160];
	fma.rn.f32 	%f1717, %f589, %f1716, %f1715;
	mul.wide.u32 	%rd161, %r471, 4;
	add.s64 	%rd162, %rd18, %rd161;
	ld.global.nc.f32 	%f1718, [%rd162];
	fma.rn.f32 	%f1719, %f590, %f1718, %f1717;
	mul.wide.u32 	%rd163, %r470, 4;
	add.s64 	%rd164, %rd18, %rd163;
	ld.global.nc.f32 	%f1720, [%rd164];
	fma.rn.f32 	%f1721, %f591, %f1720, %f1719;
	mul.wide.u32 	%rd165, %r469, 4;
	add.s64 	%rd166, %rd18, %rd165;
	ld.global.nc.f32 	%f1722, [%rd166];
	fma.rn.f32 	%f1723, %f592, %f1722, %f1721;
	mul.wide.u32 	%rd167, %r468, 4;
	add.s64 	%rd168, %rd18, %rd167;
	ld.global.nc.f32 	%f1724, [%rd168];
	fma.rn.f32 	%f1725, %f593, %f1724, %f1723;
	mul.wide.u32 	%rd169, %r467, 4;
	add.s64 	%rd170, %rd18, %rd169;
	ld.global.nc.f32 	%f1726, [%rd170];
	fma.rn.f32 	%f1727, %f594, %f1726, %f1725;
	mul.wide.u32 	%rd171, %r466, 4;
	add.s64 	%rd172, %rd18, %rd171;
	ld.global.nc.f32 	%f1728, [%rd172];
	fma.rn.f32 	%f1729, %f595, %f1728, %f1727;
	mul.wide.u32 	%rd173, %r465, 4;
	add.s64 	%rd174, %rd18, %rd173;
	ld.global.nc.f32 	%f1730, [%rd174];
	fma.rn.f32 	%f1731, %f596, %f1730, %f1729;
	mul.wide.u32 	%rd175, %r464, 4;
	add.s64 	%rd176, %rd18, %rd175;
	ld.global.nc.f32 	%f1732, [%rd176];
	fma.rn.f32 	%f1733, %f597, %f1732, %f1731;
	mul.wide.u32 	%rd177, %r463, 4;
	add.s64 	%rd178, %rd18, %rd177;
	ld.global.nc.f32 	%f1734, [%rd178];
	fma.rn.f32 	%f1735, %f598, %f1734, %f1733;
	mul.wide.u32 	%rd179, %r462, 4;
	add.s64 	%rd180, %rd18, %rd179;
	ld.global.nc.f32 	%f1736, [%rd180];
	fma.rn.f32 	%f1737, %f599, %f1736, %f1735;
	mul.wide.u32 	%rd181, %r461, 4;
	add.s64 	%rd182, %rd18, %rd181;
	ld.global.nc.f32 	%f1738, [%rd182];
	fma.rn.f32 	%f1739, %f600, %f1738, %f1737;
	mul.wide.u32 	%rd183, %r460, 4;
	add.s64 	%rd184, %rd18, %rd183;
	ld.global.nc.f32 	%f1740, [%rd184];
	fma.rn.f32 	%f1741, %f601, %f1740, %f1739;
	mul.wide.u32 	%rd185, %r459, 4;
	add.s64 	%rd186, %rd18, %rd185;
	ld.global.nc.f32 	%f1742, [%rd186];
	fma.rn.f32 	%f1743, %f602, %f1742, %f1741;
	mul.wide.u32 	%rd187, %r458, 4;
	add.s64 	%rd188, %rd18, %rd187;
	ld.global.nc.f32 	%f1744, [%rd188];
	fma.rn.f32 	%f1745, %f603, %f1744, %f1743;
	mul.wide.u32 	%rd189, %r457, 4;
	add.s64 	%rd190, %rd18, %rd189;
	ld.global.nc.f32 	%f1746, [%rd190];
	fma.rn.f32 	%f1747, %f604, %f1746, %f1745;
	mul.wide.u32 	%rd191, %r456, 4;
	add.s64 	%rd192, %rd18, %rd191;
	ld.global.nc.f32 	%f1748, [%rd192];
	fma.rn.f32 	%f1749, %f605, %f1748, %f1747;
	mul.wide.u32 	%rd193, %r455, 4;
	add.s64 	%rd194, %rd18, %rd193;
	ld.global.nc.f32 	%f1750, [%rd194];
	fma.rn.f32 	%f1751, %f606, %f1750, %f1749;
	mul.wide.u32 	%rd195, %r454, 4;
	add.s64 	%rd196, %rd18, %rd195;
	ld.global.nc.f32 	%f1752, [%rd196];
	fma.rn.f32 	%f1753, %f607, %f1752, %f1751;
	mul.wide.u32 	%rd197, %r453, 4;
	add.s64 	%rd198, %rd18, %rd197;
	ld.global.nc.f32 	%f1754, [%rd198];
	fma.rn.f32 	%f1755, %f608, %f1754, %f1753;
	mul.wide.u32 	%rd199, %r452, 4;
	add.s64 	%rd200, %rd18, %rd199;
	ld.global.nc.f32 	%f1756, [%rd200];
	fma.rn.f32 	%f1757, %f609, %f1756, %f1755;
	mul.wide.u32 	%rd201, %r451, 4;
	add.s64 	%rd202, %rd18, %rd201;
	ld.global.nc.f32 	%f1758, [%rd202];
	fma.rn.f32 	%f1759, %f610, %f1758, %f1757;
	mul.wide.u32 	%rd203, %r450, 4;
	add.s64 	%rd204, %rd18, %rd203;
	ld.global.nc.f32 	%f1760, [%rd204];
	fma.rn.f32 	%f1761, %f611, %f1760, %f1759;
	mul.wide.u32 	%rd205, %r449, 4;
	add.s64 	%rd206, %rd18, %rd205;
	ld.global.nc.f32 	%f1762, [%rd206];
	fma.rn.f32 	%f1763, %f612, %f1762, %f1761;
	mul.wide.u32 	%rd207, %r448, 4;
	add.s64 	%rd208, %rd18, %rd207;
	ld.global.nc.f32 	%f1764, [%rd208];
	fma.rn.f32 	%f1765, %f613, %f1764, %f1763;
	mul.wide.u32 	%rd209, %r447, 4;
	add.s64 	%rd210, %rd18, %rd209;
	ld.global.nc.f32 	%f1766, [%rd210];
	fma.rn.f32 	%f1767, %f614, %f1766, %f1765;
	mul.wide.u32 	%rd211, %r446, 4;
	add.s64 	%rd212, %rd18, %rd211;
	ld.global.nc.f32 	%f1768, [%rd212];
	fma.rn.f32 	%f1769, %f615, %f1768, %f1767;
	mul.wide.u32 	%rd213, %r445, 4;
	add.s64 	%rd214, %rd18, %rd213;
	ld.global.nc.f32 	%f1770, [%rd214];
	fma.rn.f32 	%f1771, %f616, %f1770, %f1769;
	mul.wide.u32 	%rd215, %r444, 4;
	add.s64 	%rd216, %rd18, %rd215;
	ld.global.nc.f32 	%f1772, [%rd216];
	fma.rn.f32 	%f1773, %f617, %f1772, %f1771;
	mul.wide.u32 	%rd217, %r443, 4;
	add.s64 	%rd218, %rd18, %rd217;
	ld.global.nc.f32 	%f1774, [%rd218];
	fma.rn.f32 	%f1775, %f618, %f1774, %f1773;
	mul.wide.u32 	%rd219, %r442, 4;
	add.s64 	%rd220, %rd18, %rd219;
	ld.global.nc.f32 	%f1776, [%rd220];
	fma.rn.f32 	%f1777, %f619, %f1776, %f1775;
	mul.wide.u32 	%rd221, %r441, 4;
	add.s64 	%rd222, %rd18, %rd221;
	ld.global.nc.f32 	%f1778, [%rd222];
	fma.rn.f32 	%f1779, %f620, %f1778, %f1777;
	mul.wide.u32 	%rd223, %r440, 4;
	add.s64 	%rd224, %rd18, %rd223;
	ld.global.nc.f32 	%f1780, [%rd224];
	fma.rn.f32 	%f1781, %f621, %f1780, %f1779;
	mul.wide.u32 	%rd225, %r439, 4;
	add.s64 	%rd226, %rd18, %rd225;
	ld.global.nc.f32 	%f1782, [%rd226];
	fma.rn.f32 	%f1783, %f622, %f1782, %f1781;
	mul.wide.u32 	%rd227, %r438, 4;
	add.s64 	%rd228, %rd18, %rd227;
	ld.global.nc.f32 	%f1784, [%rd228];
	fma.rn.f32 	%f1785, %f623, %f1784, %f1783;
	mul.wide.u32 	%rd229, %r437, 4;
	add.s64 	%rd230, %rd18, %rd229;
	ld.global.nc.f32 	%f1786, [%rd230];
	fma.rn.f32 	%f1787, %f624, %f1786, %f1785;
	mul.wide.u32 	%rd231, %r436, 4;
	add.s64 	%rd232, %rd18, %rd231;
	ld.global.nc.f32 	%f1788, [%rd232];
	fma.rn.f32 	%f1789, %f625, %f1788, %f1787;
	mul.wide.u32 	%rd233, %r435, 4;
	add.s64 	%rd234, %rd18, %rd233;
	ld.global.nc.f32 	%f1790, [%rd234];
	fma.rn.f32 	%f1791, %f626, %f1790, %f1789;
	mul.wide.u32 	%rd235, %r434, 4;
	add.s64 	%rd236, %rd18, %rd235;
	ld.global.nc.f32 	%f1792, [%rd236];
	fma.rn.f32 	%f1793, %f627, %f1792, %f1791;
	mul.wide.u32 	%rd237, %r433, 4;
	add.s64 	%rd238, %rd18, %rd237;
	ld.global.nc.f32 	%f1794, [%rd238];
	fma.rn.f32 	%f1795, %f628, %f1794, %f1793;
	mul.wide.u32 	%rd239, %r432, 4;
	add.s64 	%rd240, %rd18, %rd239;
	ld.global.nc.f32 	%f1796, [%rd240];
	fma.rn.f32 	%f1797, %f629, %f1796, %f1795;
	mul.wide.u32 	%rd241, %r431, 4;
	add.s64 	%rd242, %rd18, %rd241;
	ld.global.nc.f32 	%f1798, [%rd242];
	fma.rn.f32 	%f1799, %f630, %f1798, %f1797;
	mul.wide.u32 	%rd243, %r430, 4;
	add.s64 	%rd244, %rd18, %rd243;
	ld.global.nc.f32 	%f1800, [%rd244];
	fma.rn.f32 	%f1801, %f631, %f1800, %f1799;
	mul.wide.u32 	%rd245, %r429, 4;
	add.s64 	%rd246, %rd18, %rd245;
	ld.global.nc.f32 	%f1802, [%rd246];
	fma.rn.f32 	%f1803, %f632, %f1802, %f1801;
	mul.wide.u32 	%rd247, %r428, 4;
	add.s64 	%rd248, %rd18, %rd247;
	ld.global.nc.f32 	%f1804, [%rd248];
	fma.rn.f32 	%f1805, %f633, %f1804, %f1803;
	mul.wide.u32 	%rd249, %r427, 4;
	add.s64 	%rd250, %rd18, %rd249;
	ld.global.nc.f32 	%f1806, [%rd250];
	fma.rn.f32 	%f1807, %f634, %f1806, %f1805;
	mul.wide.u32 	%rd251, %r426, 4;
	add.s64 	%rd252, %rd18, %rd251;
	ld.global.nc.f32 	%f1808, [%rd252];
	fma.rn.f32 	%f1809, %f635, %f1808, %f1807;
	mul.wide.u32 	%rd253, %r425, 4;
	add.s64 	%rd254, %rd18, %rd253;
	ld.global.nc.f32 	%f1810, [%rd254];
	fma.rn.f32 	%f1811, %f636, %f1810, %f1809;
	mul.wide.u32 	%rd255, %r424, 4;
	add.s64 	%rd256, %rd18, %rd255;
	ld.global.nc.f32 	%f1812, [%rd256];
	fma.rn.f32 	%f1813, %f637, %f1812, %f1811;
	mul.wide.u32 	%rd257, %r423, 4;
	add.s64 	%rd258, %rd18, %rd257;
	ld.global.nc.f32 	%f1814, [%rd258];
	fma.rn.f32 	%f1815, %f638, %f1814, %f1813;
	mul.wide.u32 	%rd259, %r422, 4;
	add.s64 	%rd260, %rd18, %rd259;
	ld.global.nc.f32 	%f1816, [%rd260];
	fma.rn.f32 	%f1817, %f639, %f1816, %f1815;
	mul.wide.u32 	%rd261, %r421, 4;
	add.s64 	%rd262, %rd18, %rd261;
	ld.global.nc.f32 	%f1818, [%rd262];
	fma.rn.f32 	%f1819, %f640, %f1818, %f1817;
	mul.wide.u32 	%rd263, %r420, 4;
	add.s64 	%rd264, %rd18, %rd263;
	ld.global.nc.f32 	%f1820, [%rd264];
	fma.rn.f32 	%f1821, %f641, %f1820, %f1819;
	mul.wide.u32 	%rd265, %r419, 4;
	add.s64 	%rd266, %rd18, %rd265;
	ld.global.nc.f32 	%f1822, [%rd266];
	fma.rn.f32 	%f1823, %f642, %f1822, %f1821;
	mul.wide.u32 	%rd267, %r418, 4;
	add.s64 	%rd268, %rd18, %rd267;
	ld.global.nc.f32 	%f1824, [%rd268];
	fma.rn.f32 	%f1825, %f643, %f1824, %f1823;
	mul.wide.u32 	%rd269, %r417, 4;
	add.s64 	%rd270, %rd18, %rd269;
	ld.global.nc.f32 	%f1826, [%rd270];
	fma.rn.f32 	%f1827, %f644, %f1826, %f1825;
	mul.wide.u32 	%rd271, %r416, 4;
	add.s64 	%rd272, %rd18, %rd271;
	ld.global.nc.f32 	%f1828, [%rd272];
	fma.rn.f32 	%f1829, %f645, %f1828, %f1827;
	mul.f32 	%f1830, %f1829, 0f3F000000;
	mul.f32 	%f1831, %f1829, 0f3D372713;
	mul.f32 	%f1832, %f1829, %f1831;
	fma.rn.f32 	%f1833, %f1829, %f1832, %f1829;
	mul.f32 	%f1834, %f1833, 0f3F4C422A;
	abs.f32 	%f1835, %f1834;
	mul.f32 	%f1836, %f1835, 0f4038AA3B;
	ex2.approx.ftz.f32 	%f1837, %f1836;
	add.f32 	%f1838, %f1837, 0f3F800000;
	rcp.approx.ftz.f32 	%f1839, %f1838;
	fma.rn.f32 	%f1840, %f1839, 0fC0000000, 0f3F800000;
	setp.ge.f32 	%p5, %f1835, 0f41102CB4;
	selp.f32 	%f1841, 0f3F800000, %f1840, %p5;
	copysign.f32 	%f1842, %f1834, %f1841;
	mul.f32 	%f1843, %f1834, %f1834;
	fma.rn.f32 	%f1844, %f1843, 0f3C80F082, 0fBD563CAE;
	fma.rn.f32 	%f1845, %f1844, %f1843, 0f3E085941;
	fma.rn.f32 	%f1846, %f1845, %f1843, 0fBEAAA9ED;
	fma.rn.f32 	%f1847, %f1846, %f1843, 0f00000000;
	fma.rn.f32 	%f1848, %f1847, %f1834, %f1834;
	setp.ge.f32 	%p6, %f1835, 0f3F19999A;
	selp.f32 	%f1849, %f1842, %f1848, %p6;
	add.f32 	%f1850, %f1849, 0f3F800000;
	mul.f32 	%f1851, %f1830, %f1850;
	cvta.to.global.u64 	%rd273, %rd283;
	mul.wide.u32 	%rd274, %r413, 4;
	add.s64 	%rd275, %rd273, %rd274;
	ld.global.nc.f32 	%f1852, [%rd275];
	fma.rn.f32 	%f2623, %f1851, %f1852, %f2623;
	ld.global.nc.f32 	%f1853, [%rd275+4];
	fma.rn.f32 	%f2622, %f1851, %f1853, %f2622;
	ld.global.nc.f32 	%f1854, [%rd275+8];
	fma.rn.f32 	%f2621, %f1851, %f1854, %f2621;
	ld.global.nc.f32 	%f1855, [%rd275+12];
	fma.rn.f32 	%f2620, %f1851, %f1855, %f2620;
	ld.global.nc.f32 	%f1856, [%rd275+16];
	fma.rn.f32 	%f2619, %f1851, %f1856, %f2619;
	ld.global.nc.f32 	%f1857, [%rd275+20];
	fma.rn.f32 	%f2618, %f1851, %f1857, %f2618;
	ld.global.nc.f32 	%f1858, [%rd275+24];
	fma.rn.f32 	%f2617, %f1851, %f1858, %f2617;
	ld.global.nc.f32 	%f1859, [%rd275+28];
	fma.rn.f32 	%f2616, %f1851, %f1859, %f2616;
	ld.global.nc.f32 	%f1860, [%rd275+32];
	fma.rn.f32 	%f2615, %f1851, %f1860, %f2615;
	ld.global.nc.f32 	%f1861, [%rd275+36];
	fma.rn.f32 	%f2614, %f1851, %f1861, %f2614;
	ld.global.nc.f32 	%f1862, [%rd275+40];
	fma.rn.f32 	%f2613, %f1851, %f1862, %f2613;
	ld.global.nc.f32 	%f1863, [%rd275+44];
	fma.rn.f32 	%f2612, %f1851, %f1863, %f2612;
	ld.global.nc.f32 	%f1864, [%rd275+48];
	fma.rn.f32 	%f2611, %f1851, %f1864, %f2611;
	ld.global.nc.f32 	%f1865, [%rd275+52];
	fma.rn.f32 	%f2610, %f1851, %f1865, %f2610;
	ld.global.nc.f32 	%f1866, [%rd275+56];
	fma.rn.f32 	%f2609, %f1851, %f1866, %f2609;
	ld.global.nc.f32 	%f1867, [%rd275+60];
	fma.rn.f32 	%f2608, %f1851, %f1867, %f2608;
	ld.global.nc.f32 	%f1868, [%rd275+64];
	fma.rn.f32 	%f2607, %f1851, %f1868, %f2607;
	ld.global.nc.f32 	%f1869, [%rd275+68];
	fma.rn.f32 	%f2606, %f1851, %f1869, %f2606;
	ld.global.nc.f32 	%f1870, [%rd275+72];
	fma.rn.f32 	%f2605, %f1851, %f1870, %f2605;
	ld.global.nc.f32 	%f1871, [%rd275+76];
	fma.rn.f32 	%f2604, %f1851, %f1871, %f2604;
	ld.global.nc.f32 	%f1872, [%rd275+80];
	fma.rn.f32 	%f2603, %f1851, %f1872, %f2603;
	ld.global.nc.f32 	%f1873, [%rd275+84];
	fma.rn.f32 	%f2602, %f1851, %f1873, %f2602;
	ld.global.nc.f32 	%f1874, [%rd275+88];
	fma.rn.f32 	%f2601, %f1851, %f1874, %f2601;
	ld.global.nc.f32 	%f1875, [%rd275+92];
	fma.rn.f32 	%f2600, %f1851, %f1875, %f2600;
	ld.global.nc.f32 	%f1876, [%rd275+96];
	fma.rn.f32 	%f2599, %f1851, %f1876, %f2599;
	ld.global.nc.f32 	%f1877, [%rd275+100];
	fma.rn.f32 	%f2598, %f1851, %f1877, %f2598;
	ld.global.nc.f32 	%f1878, [%rd275+104];
	fma.rn.f32 	%f2597, %f1851, %f1878, %f2597;
	ld.global.nc.f32 	%f1879, [%rd275+108];
	fma.rn.f32 	%f2596, %f1851, %f1879, %f2596;
	ld.global.nc.f32 	%f1880, [%rd275+112];
	fma.rn.f32 	%f2595, %f1851, %f1880, %f2595;
	ld.global.nc.f32 	%f1881, [%rd275+116];
	fma.rn.f32 	%f2594, %f1851, %f1881, %f2594;
	ld.global.nc.f32 	%f1882, [%rd275+120];
	fma.rn.f32 	%f2593, %f1851, %f1882, %f2593;
	ld.global.nc.f32 	%f1883, [%rd275+124];
	fma.rn.f32 	%f2592, %f1851, %f1883, %f2592;
	ld.global.nc.f32 	%f1884, [%rd275+128];
	fma.rn.f32 	%f2591, %f1851, %f1884, %f2591;
	ld.global.nc.f32 	%f1885, [%rd275+132];
	fma.rn.f32 	%f2590, %f1851, %f1885, %f2590;
	ld.global.nc.f32 	%f1886, [%rd275+136];
	fma.rn.f32 	%f2589, %f1851, %f1886, %f2589;
	ld.global.nc.f32 	%f1887, [%rd275+140];
	fma.rn.f32 	%f2588, %f1851, %f1887, %f2588;
	ld.global.nc.f32 	%f1888, [%rd275+144];
	fma.rn.f32 	%f2587, %f1851, %f1888, %f2587;
	ld.global.nc.f32 	%f1889, [%rd275+148];
	fma.rn.f32 	%f2586, %f1851, %f1889, %f2586;
	ld.global.nc.f32 	%f1890, [%rd275+152];
	fma.rn.f32 	%f2585, %f1851, %f1890, %f2585;
	ld.global.nc.f32 	%f1891, [%rd275+156];
	fma.rn.f32 	%f2584, %f1851, %f1891, %f2584;
	ld.global.nc.f32 	%f1892, [%rd275+160];
	fma.rn.f32 	%f2583, %f1851, %f1892, %f2583;
	ld.global.nc.f32 	%f1893, [%rd275+164];
	fma.rn.f32 	%f2582, %f1851, %f1893, %f2582;
	ld.global.nc.f32 	%f1894, [%rd275+168];
	fma.rn.f32 	%f2581, %f1851, %f1894, %f2581;
	ld.global.nc.f32 	%f1895, [%rd275+172];
	fma.rn.f32 	%f2580, %f1851, %f1895, %f2580;
	ld.global.nc.f32 	%f1896, [%rd275+176];
	fma.rn.f32 	%f2579, %f1851, %f1896, %f2579;
	ld.global.nc.f32 	%f1897, [%rd275+180];
	fma.rn.f32 	%f2578, %f1851, %f1897, %f2578;
	ld.global.nc.f32 	%f1898, [%rd275+184];
	fma.rn.f32 	%f2577, %f1851, %f1898, %f2577;
	ld.global.nc.f32 	%f1899, [%rd275+188];
	fma.rn.f32 	%f2576, %f1851, %f1899, %f2576;
	ld.global.nc.f32 	%f1900, [%rd275+192];
	fma.rn.f32 	%f2575, %f1851, %f1900, %f2575;
	ld.global.nc.f32 	%f1901, [%rd275+196];
	fma.rn.f32 	%f2574, %f1851, %f1901, %f2574;
	ld.global.nc.f32 	%f1902, [%rd275+200];
	fma.rn.f32 	%f2573, %f1851, %f1902, %f2573;
	ld.global.nc.f32 	%f1903, [%rd275+204];
	fma.rn.f32 	%f2572, %f1851, %f1903, %f2572;
	ld.global.nc.f32 	%f1904, [%rd275+208];
	fma.rn.f32 	%f2571, %f1851, %f1904, %f2571;
	ld.global.nc.f32 	%f1905, [%rd275+212];
	fma.rn.f32 	%f2570, %f1851, %f1905, %f2570;
	ld.global.nc.f32 	%f1906, [%rd275+216];
	fma.rn.f32 	%f2569, %f1851, %f1906, %f2569;
	ld.global.nc.f32 	%f1907, [%rd275+220];
	fma.rn.f32 	%f2568, %f1851, %f1907, %f2568;
	ld.global.nc.f32 	%f1908, [%rd275+224];
	fma.rn.f32 	%f2567, %f1851, %f1908, %f2567;
	ld.global.nc.f32 	%f1909, [%rd275+228];
	fma.rn.f32 	%f2566, %f1851, %f1909, %f2566;
	ld.global.nc.f32 	%f1910, [%rd275+232];
	fma.rn.f32 	%f2565, %f1851, %f1910, %f2565;
	ld.global.nc.f32 	%f1911, [%rd275+236];
	fma.rn.f32 	%f2564, %f1851, %f1911, %f2564;
	ld.global.nc.f32 	%f1912, [%rd275+240];
	fma.rn.f32 	%f2563, %f1851, %f1912, %f2563;
	ld.global.nc.f32 	%f1913, [%rd275+244];
	fma.rn.f32 	%f2562, %f1851, %f1913, %f2562;
	ld.global.nc.f32 	%f1914, [%rd275+248];
	fma.rn.f32 	%f2561, %f1851, %f1914, %f2561;
	ld.global.nc.f32 	%f1915, [%rd275+252];
	fma.rn.f32 	%f2560, %f1851, %f1915, %f2560;
	ld.global.nc.f32 	%f1916, [%rd275+256];
	fma.rn.f32 	%f2559, %f1851, %f1916, %f2559;
	ld.global.nc.f32 	%f1917, [%rd275+260];
	fma.rn.f32 	%f2558, %f1851, %f1917, %f2558;
	ld.global.nc.f32 	%f1918, [%rd275+264];
	fma.rn.f32 	%f2557, %f1851, %f1918, %f2557;
	ld.global.nc.f32 	%f1919, [%rd275+268];
	fma.rn.f32 	%f2556, %f1851, %f1919, %f2556;
	ld.global.nc.f32 	%f1920, [%rd275+272];
	fma.rn.f32 	%f2555, %f1851, %f1920, %f2555;
	ld.global.nc.f32 	%f1921, [%rd275+276];
	fma.rn.f32 	%f2554, %f1851, %f1921, %f2554;
	ld.global.nc.f32 	%f1922, [%rd275+280];
	fma.rn.f32 	%f2553, %f1851, %f1922, %f2553;
	ld.global.nc.f32 	%f1923, [%rd275+284];
	fma.rn.f32 	%f2552, %f1851, %f1923, %f2552;
	ld.global.nc.f32 	%f1924, [%rd275+288];
	fma.rn.f32 	%f2551, %f1851, %f1924, %f2551;
	ld.global.nc.f32 	%f1925, [%rd275+292];
	fma.rn.f32 	%f2550, %f1851, %f1925, %f2550;
	ld.global.nc.f32 	%f1926, [%rd275+296];
	fma.rn.f32 	%f2549, %f1851, %f1926, %f2549;
	ld.global.nc.f32 	%f1927, [%rd275+300];
	fma.rn.f32 	%f2548, %f1851, %f1927, %f2548;
	ld.global.nc.f32 	%f1928, [%rd275+304];
	fma.rn.f32 	%f2547, %f1851, %f1928, %f2547;
	ld.global.nc.f32 	%f1929, [%rd275+308];
	fma.rn.f32 	%f2546, %f1851, %f1929, %f2546;
	ld.global.nc.f32 	%f1930, [%rd275+312];
	fma.rn.f32 	%f2545, %f1851, %f1930, %f2545;
	ld.global.nc.f32 	%f1931, [%rd275+316];
	fma.rn.f32 	%f2544, %f1851, %f1931, %f2544;
	ld.global.nc.f32 	%f1932, [%rd275+320];
	fma.rn.f32 	%f2543, %f1851, %f1932, %f2543;
	ld.global.nc.f32 	%f1933, [%rd275+324];
	fma.rn.f32 	%f2542, %f1851, %f1933, %f2542;
	ld.global.nc.f32 	%f1934, [%rd275+328];
	fma.rn.f32 	%f2541, %f1851, %f1934, %f2541;
	ld.global.nc.f32 	%f1935, [%rd275+332];
	fma.rn.f32 	%f2540, %f1851, %f1935, %f2540;
	ld.global.nc.f32 	%f1936, [%rd275+336];
	fma.rn.f32 	%f2539, %f1851, %f1936, %f2539;
	ld.global.nc.f32 	%f1937, [%rd275+340];
	fma.rn.f32 	%f2538, %f1851, %f1937, %f2538;
	ld.global.nc.f32 	%f1938, [%rd275+344];
	fma.rn.f32 	%f2537, %f1851, %f1938, %f2537;
	ld.global.nc.f32 	%f1939, [%rd275+348];
	fma.rn.f32 	%f2536, %f1851, %f1939, %f2536;
	ld.global.nc.f32 	%f1940, [%rd275+352];
	fma.rn.f32 	%f2535, %f1851, %f1940, %f2535;
	ld.global.nc.f32 	%f1941, [%rd275+356];
	fma.rn.f32 	%f2534, %f1851, %f1941, %f2534;
	ld.global.nc.f32 	%f1942, [%rd275+360];
	fma.rn.f32 	%f2533, %f1851, %f1942, %f2533;
	ld.global.nc.f32 	%f1943, [%rd275+364];
	fma.rn.f32 	%f2532, %f1851, %f1943, %f2532;
	ld.global.nc.f32 	%f1944, [%rd275+368];
	fma.rn.f32 	%f2531, %f1851, %f1944, %f2531;
	ld.global.nc.f32 	%f1945, [%rd275+372];
	fma.rn.f32 	%f2530, %f1851, %f1945, %f2530;
	ld.global.nc.f32 	%f1946, [%rd275+376];
	fma.rn.f32 	%f2529, %f1851, %f1946, %f2529;
	ld.global.nc.f32 	%f1947, [%rd275+380];
	fma.rn.f32 	%f2528, %f1851, %f1947, %f2528;
	ld.global.nc.f32 	%f1948, [%rd275+384];
	fma.rn.f32 	%f2527, %f1851, %f1948, %f2527;
	ld.global.nc.f32 	%f1949, [%rd275+388];
	fma.rn.f32 	%f2526, %f1851, %f1949, %f2526;
	ld.global.nc.f32 	%f1950, [%rd275+392];
	fma.rn.f32 	%f2525, %f1851, %f1950, %f2525;
	ld.global.nc.f32 	%f1951, [%rd275+396];
	fma.rn.f32 	%f2524, %f1851, %f1951, %f2524;
	ld.global.nc.f32 	%f1952, [%rd275+400];
	fma.rn.f32 	%f2523, %f1851, %f1952, %f2523;
	ld.global.nc.f32 	%f1953, [%rd275+404];
	fma.rn.f32 	%f2522, %f1851, %f1953, %f2522;
	ld.global.nc.f32 	%f1954, [%rd275+408];
	fma.rn.f32 	%f2521, %f1851, %f1954, %f2521;
	ld.global.nc.f32 	%f1955, [%rd275+412];
	fma.rn.f32 	%f2520, %f1851, %f1955, %f2520;
	ld.global.nc.f32 	%f1956, [%rd275+416];
	fma.rn.f32 	%f2519, %f1851, %f1956, %f2519;
	ld.global.nc.f32 	%f1957, [%rd275+420];
	fma.rn.f32 	%f2518, %f1851, %f1957, %f2518;
	ld.global.nc.f32 	%f1958, [%rd275+424];
	fma.rn.f32 	%f2517, %f1851, %f1958, %f2517;
	ld.global.nc.f32 	%f1959, [%rd275+428];
	fma.rn.f32 	%f2516, %f1851, %f1959, %f2516;
	ld.global.nc.f32 	%f1960, [%rd275+432];
	fma.rn.f32 	%f2515, %f1851, %f1960, %f2515;
	ld.global.nc.f32 	%f1961, [%rd275+436];
	fma.rn.f32 	%f2514, %f1851, %f1961, %f2514;
	ld.global.nc.f32 	%f1962, [%rd275+440];
	fma.rn.f32 	%f2513, %f1851, %f1962, %f2513;
	ld.global.nc.f32 	%f1963, [%rd275+444];
	fma.rn.f32 	%f2512, %f1851, %f1963, %f2512;
	ld.global.nc.f32 	%f1964, [%rd275+448];
	fma.rn.f32 	%f2511, %f1851, %f1964, %f2511;
	ld.global.nc.f32 	%f1965, [%rd275+452];
	fma.rn.f32 	%f2510, %f1851, %f1965, %f2510;
	ld.global.nc.f32 	%f1966, [%rd275+456];
	fma.rn.f32 	%f2509, %f1851, %f1966, %f2509;
	ld.global.nc.f32 	%f1967, [%rd275+460];
	fma.rn.f32 	%f2508, %f1851, %f1967, %f2508;
	ld.global.nc.f32 	%f1968, [%rd275+464];
	fma.rn.f32 	%f2507, %f1851, %f1968, %f2507;
	ld.global.nc.f32 	%f1969, [%rd275+468];
	fma.rn.f32 	%f2506, %f1851, %f1969, %f2506;
	ld.global.nc.f32 	%f1970, [%rd275+472];
	fma.rn.f32 	%f2505, %f1851, %f1970, %f2505;
	ld.global.nc.f32 	%f1971, [%rd275+476];
	fma.rn.f32 	%f2504, %f1851, %f1971, %f2504;
	ld.global.nc.f32 	%f1972, [%rd275+480];
	fma.rn.f32 	%f2503, %f1851, %f1972, %f2503;
	ld.global.nc.f32 	%f1973, [%rd275+484];
	fma.rn.f32 	%f2502, %f1851, %f1973, %f2502;
	ld.global.nc.f32 	%f1974, [%rd275+488];
	fma.rn.f32 	%f2501, %f1851, %f1974, %f2501;
	ld.global.nc.f32 	%f1975, [%rd275+492];
	fma.rn.f32 	%f2500, %f1851, %f1975, %f2500;
	ld.global.nc.f32 	%f1976, [%rd275+496];
	fma.rn.f32 	%f2499, %f1851, %f1976, %f2499;
	ld.global.nc.f32 	%f1977, [%rd275+500];
	fma.rn.f32 	%f2498, %f1851, %f1977, %f2498;
	ld.global.nc.f32 	%f1978, [%rd275+504];
	fma.rn.f32 	%f2497, %f1851, %f1978, %f2497;
	ld.global.nc.f32 	%f1979, [%rd275+508];
	fma.rn.f32 	%f2496, %f1851, %f1979, %f2496;
	add.s64 	%rd285, %rd285, 4;
	add.s32 	%r541, %r541, 1;
	add.s32 	%r540, %r540, 1;
	add.s32 	%r539, %r539, 1;
	add.s32 	%r538, %r538, 1;
	add.s32 	%r537, %r537, 1;
	add.s32 	%r536, %r536, 1;
	add.s32 	%r535, %r535, 1;
	add.s32 	%r534, %r534, 1;
	add.s32 	%r533, %r533, 1;
	add.s32 	%r532, %r532, 1;
	add.s32 	%r531, %r531, 1;
	add.s32 	%r530, %r530, 1;
	add.s32 	%r529, %r529, 1;
	add.s32 	%r528, %r528, 1;
	add.s32 	%r527, %r527, 1;
	add.s32 	%r526, %r526, 1;
	add.s32 	%r525, %r525, 1;
	add.s32 	%r524, %r524, 1;
	add.s32 	%r523, %r523, 1;
	add.s32 	%r522, %r522, 1;
	add.s32 	%r521, %r521, 1;
	add.s32 	%r520, %r520, 1;
	add.s32 	%r519, %r519, 1;
	add.s32 	%r518, %r518, 1;
	add.s32 	%r517, %r517, 1;
	add.s32 	%r516, %r516, 1;
	add.s32 	%r515, %r515, 1;
	add.s32 	%r514, %r514, 1;
	add.s32 	%r513, %r513, 1;
	add.s32 	%r512, %r512, 1;
	add.s32 	%r511, %r511, 1;
	add.s32 	%r510, %r510, 1;
	add.s32 	%r509, %r509, 1;
	add.s32 	%r508, %r508, 1;
	add.s32 	%r507, %r507, 1;
	add.s32 	%r506, %r506, 1;
	add.s32 	%r505, %r505, 1;
	add.s32 	%r504, %r504, 1;
	add.s32 	%r503, %r503, 1;
	add.s32 	%r502, %r502, 1;
	add.s32 	%r501, %r501, 1;
	add.s32 	%r500, %r500, 1;
	add.s32 	%r499, %r499, 1;
	add.s32 	%r498, %r498, 1;
	add.s32 	%r497, %r497, 1;
	add.s32 	%r496, %r496, 1;
	add.s32 	%r495, %r495, 1;
	add.s32 	%r494, %r494, 1;
	add.s32 	%r493, %r493, 1;
	add.s32 	%r492, %r492, 1;
	add.s32 	%r491, %r491, 1;
	add.s32 	%r490, %r490, 1;
	add.s32 	%r489, %r489, 1;
	add.s32 	%r488, %r488, 1;
	add.s32 	%r487, %r487, 1;
	add.s32 	%r486, %r486, 1;
	add.s32 	%r485, %r485, 1;
	add.s32 	%r484, %r484, 1;
	add.s32 	%r483, %r483, 1;
	add.s32 	%r482, %r482, 1;
	add.s32 	%r481, %r481, 1;
	add.s32 	%r480, %r480, 1;
	add.s32 	%r479, %r479, 1;
	add.s32 	%r478, %r478, 1;
	add.s32 	%r477, %r477, 1;
	add.s32 	%r476, %r476, 1;
	add.s32 	%r475, %r475, 1;
	add.s32 	%r474, %r474, 1;
	add.s32 	%r473, %r473, 1;
	add.s32 	%r472, %r472, 1;
	add.s32 	%r471, %r471, 1;
	add.s32 	%r470, %r470, 1;
	add.s32 	%r469, %r469, 1;
	add.s32 	%r468, %r468, 1;
	add.s32 	%r467, %r467, 1;
	add.s32 	%r466, %r466, 1;
	add.s32 	%r465, %r465, 1;
	add.s32 	%r464, %r464, 1;
	add.s32 	%r463, %r463, 1;
	add.s32 	%r462, %r462, 1;
	add.s32 	%r461, %r461, 1;
	add.s32 	%r460, %r460, 1;
	add.s32 	%r459, %r459, 1;
	add.s32 	%r458, %r458, 1;
	add.s32 	%r457, %r457, 1;
	add.s32 	%r456, %r456, 1;
	add.s32 	%r455, %r455, 1;
	add.s32 	%r454, %r454, 1;
	add.s32 	%r453, %r453, 1;
	add.s32 	%r452, %r452, 1;
	add.s32 	%r451, %r451, 1;
	add.s32 	%r450, %r450, 1;
	add.s32 	%r449, %r449, 1;
	add.s32 	%r448, %r448, 1;
	add.s32 	%r447, %r447, 1;
	add.s32 	%r446, %r446, 1;
	add.s32 	%r445, %r445, 1;
	add.s32 	%r444, %r444, 1;
	add.s32 	%r443, %r443, 1;
	add.s32 	%r442, %r442, 1;
	add.s32 	%r441, %r441, 1;
	add.s32 	%r440, %r440, 1;
	add.s32 	%r439, %r439, 1;
	add.s32 	%r438, %r438, 1;
	add.s32 	%r437, %r437, 1;
	add.s32 	%r436, %r436, 1;
	add.s32 	%r435, %r435, 1;
	add.s32 	%r434, %r434, 1;
	add.s32 	%r433, %r433, 1;
	add.s32 	%r432, %r432, 1;
	add.s32 	%r431, %r431, 1;
	add.s32 	%r430, %r430, 1;
	add.s32 	%r429, %r429, 1;
	add.s32 	%r428, %r428, 1;
	add.s32 	%r427, %r427, 1;
	add.s32 	%r426, %r426, 1;
	add.s32 	%r425, %r425, 1;
	add.s32 	%r424, %r424, 1;
	add.s32 	%r423, %r423, 1;
	add.s32 	%r422, %r422, 1;
	add.s32 	%r421, %r421, 1;
	add.s32 	%r420, %r420, 1;
	add.s32 	%r419, %r419, 1;
	add.s32 	%r418, %r418, 1;
	add.s32 	%r417, %r417, 1;
	add.s32 	%r416, %r416, 1;
	add.s32 	%r415, %r415, 1;
	add.s32 	%r414, %r414, 1;
	setp.ne.s32 	%p7, %r414, 0;
	add.s32 	%r413, %r413, 128;
	@%p7 bra 	$L__BB1_6;
$L__BB1_7:
	ld.param.u64 	%rd284, [_Z17traditional_layerPKfS0_S0_S0_S0_Pfiif_param_5];
	mov.u32 	%r404, %ctaid.x;
	mov.u32 	%r405, %ntid.x;
	mov.u32 	%r406, %tid.x;
	mad.lo.s32 	%r407, %r404, %r405, %r406;
	shl.b32 	%r408, %r407, 7;
	add.f32 	%f1980, %f518, %f2623;
	cvta.to.global.u64 	%rd276, %rd284;
	mul.wide.s32 	%rd277, %r408, 4;
	add.s64 	%rd278, %rd276, %rd277;
	st.global.f32 	[%rd278], %f1980;
	add.f32 	%f1981, %f519, %f2622;
	st.global.f32 	[%rd278+4], %f1981;
	add.f32 	%f1982, %f520, %f2621;
	st.global.f32 	[%rd278+8], %f1982;
	add.f32 	%f1983, %f521, %f2620;
	st.global.f32 	[%rd278+12], %f1983;
	add.f32 	%f1984, %f522, %f2619;
	st.global.f32 	[%rd278+16], %f1984;
	add.f32 	%f1985, %f523, %f2618;
	st.global.f32 	[%rd278+20], %f1985;
	add.f32 	%f1986, %f524, %f2617;
	st.global.f32 	[%rd278+24], %f1986;
	add.f32 	%f1987, %f525, %f2616;
	st.global.f32 	[%rd278+28], %f1987;
	add.f32 	%f1988, %f526, %f2615;
	st.global.f32 	[%rd278+32], %f1988;
	add.f32 	%f1989, %f527, %f2614;
	st.global.f32 	[%rd278+36], %f1989;
	add.f32 	%f1990, %f528, %f2613;
	st.global.f32 	[%rd278+40], %f1990;
	add.f32 	%f1991, %f529, %f2612;
	st.global.f32 	[%rd278+44], %f1991;
	add.f32 	%f1992, %f530, %f2611;
	st.global.f32 	[%rd278+48], %f1992;
	add.f32 	%f1993, %f531, %f2610;
	st.global.f32 	[%rd278+52], %f1993;
	add.f32 	%f1994, %f532, %f2609;
	st.global.f32 	[%rd278+56], %f1994;
	add.f32 	%f1995, %f533, %f2608;
	st.global.f32 	[%rd278+60], %f1995;
	add.f32 	%f1996, %f534, %f2607;
	st.global.f32 	[%rd278+64], %f1996;
	add.f32 	%f1997, %f535, %f2606;
	st.global.f32 	[%rd278+68], %f1997;
	add.f32 	%f1998, %f536, %f2605;
	st.global.f32 	[%rd278+72], %f1998;
	add.f32 	%f1999, %f537, %f2604;
	st.global.f32 	[%rd278+76], %f1999;
	add.f32 	%f2000, %f538, %f2603;
	st.global.f32 	[%rd278+80], %f2000;
	add.f32 	%f2001, %f539, %f2602;
	st.global.f32 	[%rd278+84], %f2001;
	add.f32 	%f2002, %f540, %f2601;
	st.global.f32 	[%rd278+88], %f2002;
	add.f32 	%f2003, %f541, %f2600;
	st.global.f32 	[%rd278+92], %f2003;
	add.f32 	%f2004, %f542, %f2599;
	st.global.f32 	[%rd278+96], %f2004;
	add.f32 	%f2005, %f543, %f2598;
	st.global.f32 	[%rd278+100], %f2005;
	add.f32 	%f2006, %f544, %f2597;
	st.global.f32 	[%rd278+104], %f2006;
	add.f32 	%f2007, %f545, %f2596;
	st.global.f32 	[%rd278+108], %f2007;
	add.f32 	%f2008, %f546, %f2595;
	st.global.f32 	[%rd278+112], %f2008;
	add.f32 	%f2009, %f547, %f2594;
	st.global.f32 	[%rd278+116], %f2009;
	add.f32 	%f2010, %f548, %f2593;
	st.global.f32 	[%rd278+120], %f2010;
	add.f32 	%f2011, %f549, %f2592;
	st.global.f32 	[%rd278+124], %f2011;
	add.f32 	%f2012, %f550, %f2591;
	st.global.f32 	[%rd278+128], %f2012;
	add.f32 	%f2013, %f551, %f2590;
	st.global.f32 	[%rd278+132], %f2013;
	add.f32 	%f2014, %f552, %f2589;
	st.global.f32 	[%rd278+136], %f2014;
	add.f32 	%f2015, %f553, %f2588;
	st.global.f32 	[%rd278+140], %f2015;
	add.f32 	%f2016, %f554, %f2587;
	st.global.f32 	[%rd278+144], %f2016;
	add.f32 	%f2017, %f555, %f2586;
	st.global.f32 	[%rd278+148], %f2017;
	add.f32 	%f2018, %f556, %f2585;
	st.global.f32 	[%rd278+152], %f2018;
	add.f32 	%f2019, %f557, %f2584;
	st.global.f32 	[%rd278+156], %f2019;
	add.f32 	%f2020, %f558, %f2583;
	st.global.f32 	[%rd278+160], %f2020;
	add.f32 	%f2021, %f559, %f2582;
	st.global.f32 	[%rd278+164], %f2021;
	add.f32 	%f2022, %f560, %f2581;
	st.global.f32 	[%rd278+168], %f2022;
	add.f32 	%f2023, %f561, %f2580;
	st.global.f32 	[%rd278+172], %f2023;
	add.f32 	%f2024, %f562, %f2579;
	st.global.f32 	[%rd278+176], %f2024;
	add.f32 	%f2025, %f563, %f2578;
	st.global.f32 	[%rd278+180], %f2025;
	add.f32 	%f2026, %f564, %f2577;
	st.global.f32 	[%rd278+184], %f2026;
	add.f32 	%f2027, %f565, %f2576;
	st.global.f32 	[%rd278+188], %f2027;
	add.f32 	%f2028, %f566, %f2575;
	st.global.f32 	[%rd278+192], %f2028;
	add.f32 	%f2029, %f567, %f2574;
	st.global.f32 	[%rd278+196], %f2029;
	add.f32 	%f2030, %f568, %f2573;
	st.global.f32 	[%rd278+200], %f2030;
	add.f32 	%f2031, %f569, %f2572;
	st.global.f32 	[%rd278+204], %f2031;
	add.f32 	%f2032, %f570, %f2571;
	st.global.f32 	[%rd278+208], %f2032;
	add.f32 	%f2033, %f571, %f2570;
	st.global.f32 	[%rd278+212], %f2033;
	add.f32 	%f2034, %f572, %f2569;
	st.global.f32 	[%rd278+216], %f2034;
	add.f32 	%f2035, %f573, %f2568;
	st.global.f32 	[%rd278+220], %f2035;
	add.f32 	%f2036, %f574, %f2567;
	st.global.f32 	[%rd278+224], %f2036;
	add.f32 	%f2037, %f575, %f2566;
	st.global.f32 	[%rd278+228], %f2037;
	add.f32 	%f2038, %f576, %f2565;
	st.global.f32 	[%rd278+232], %f2038;
	add.f32 	%f2039, %f577, %f2564;
	st.global.f32 	[%rd278+236], %f2039;
	add.f32 	%f2040, %f578, %f2563;
	st.global.f32 	[%rd278+240], %f2040;
	add.f32 	%f2041, %f579, %f2562;
	st.global.f32 	[%rd278+244], %f2041;
	add.f32 	%f2042, %f580, %f2561;
	st.global.f32 	[%rd278+248], %f2042;
	add.f32 	%f2043, %f581, %f2560;
	st.global.f32 	[%rd278+252], %f2043;
	add.f32 	%f2044, %f582, %f2559;
	st.global.f32 	[%rd278+256], %f2044;
	add.f32 	%f2045, %f583, %f2558;
	st.global.f32 	[%rd278+260], %f2045;
	add.f32 	%f2046, %f584, %f2557;
	st.global.f32 	[%rd278+264], %f2046;
	add.f32 	%f2047, %f585, %f2556;
	st.global.f32 	[%rd278+268], %f2047;
	add.f32 	%f2048, %f586, %f2555;
	st.global.f32 	[%rd278+272], %f2048;
	add.f32 	%f2049, %f587, %f2554;
	st.global.f32 	[%rd278+276], %f2049;
	add.f32 	%f2050, %f588, %f2553;
	st.global.f32 	[%rd278+280], %f2050;
	add.f32 	%f2051, %f589, %f2552;
	st.global.f32 	[%rd278+284], %f2051;
	add.f32 	%f2052, %f590, %f2551;
	st.global.f32 	[%rd278+288], %f2052;
	add.f32 	%f2053, %f591, %f2550;
	st.global.f32 	[%rd278+292], %f2053;
	add.f32 	%f2054, %f592, %f2549;
	st.global.f32 	[%rd278+296], %f2054;
	add.f32 	%f2055, %f593, %f2548;
	st.global.f32 	[%rd278+300], %f2055;
	add.f32 	%f2056, %f594, %f2547;
	st.global.f32 	[%rd278+304], %f2056;
	add.f32 	%f2057, %f595, %f2546;
	st.global.f32 	[%rd278+308], %f2057;
	add.f32 	%f2058, %f596, %f2545;
	st.global.f32 	[%rd278+312], %f2058;
	add.f32 	%f2059, %f597, %f2544;
	st.global.f32 	[%rd278+316], %f2059;
	add.f32 	%f2060, %f598, %f2543;
	st.global.f32 	[%rd278+320], %f2060;
	add.f32 	%f2061, %f599, %f2542;
	st.global.f32 	[%rd278+324], %f2061;
	add.f32 	%f2062, %f600, %f2541;
	st.global.f32 	[%rd278+328], %f2062;
	add.f32 	%f2063, %f601, %f2540;
	st.global.f32 	[%rd278+332], %f2063;
	add.f32 	%f2064, %f602, %f2539;
	st.global.f32 	[%rd278+336], %f2064;
	add.f32 	%f2065, %f603, %f2538;
	st.global.f32 	[%rd278+340], %f2065;
	add.f32 	%f2066, %f604, %f2537;
	st.global.f32 	[%rd278+344], %f2066;
	add.f32 	%f2067, %f605, %f2536;
	st.global.f32 	[%rd278+348], %f2067;
	add.f32 	%f2068, %f606, %f2535;
	st.global.f32 	[%rd278+352], %f2068;
	add.f32 	%f2069, %f607, %f2534;
	st.global.f32 	[%rd278+356], %f2069;
	add.f32 	%f2070, %f608, %f2533;
	st.global.f32 	[%rd278+360], %f2070;
	add.f32 	%f2071, %f609, %f2532;
	st.global.f32 	[%rd278+364], %f2071;
	add.f32 	%f2072, %f610, %f2531;
	st.global.f32 	[%rd278+368], %f2072;
	add.f32 	%f2073, %f611, %f2530;
	st.global.f32 	[%rd278+372], %f2073;
	add.f32 	%f2074, %f612, %f2529;
	st.global.f32 	[%rd278+376], %f2074;
	add.f32 	%f2075, %f613, %f2528;
	st.global.f32 	[%rd278+380], %f2075;
	add.f32 	%f2076, %f614, %f2527;
	st.global.f32 	[%rd278+384], %f2076;
	add.f32 	%f2077, %f615, %f2526;
	st.global.f32 	[%rd278+388], %f2077;
	add.f32 	%f2078, %f616, %f2525;
	st.global.f32 	[%rd278+392], %f2078;
	add.f32 	%f2079, %f617, %f2524;
	st.global.f32 	[%rd278+396], %f2079;
	add.f32 	%f2080, %f618, %f2523;
	st.global.f32 	[%rd278+400], %f2080;
	add.f32 	%f2081, %f619, %f2522;
	st.global.f32 	[%rd278+404], %f2081;
	add.f32 	%f2082, %f620, %f2521;
	st.global.f32 	[%rd278+408], %f2082;
	add.f32 	%f2083, %f621, %f2520;
	st.global.f32 	[%rd278+412], %f2083;
	add.f32 	%f2084, %f622, %f2519;
	st.global.f32 	[%rd278+416], %f2084;
	add.f32 	%f2085, %f623, %f2518;
	st.global.f32 	[%rd278+420], %f2085;
	add.f32 	%f2086, %f624, %f2517;
	st.global.f32 	[%rd278+424], %f2086;
	add.f32 	%f2087, %f625, %f2516;
	st.global.f32 	[%rd278+428], %f2087;
	add.f32 	%f2088, %f626, %f2515;
	st.global.f32 	[%rd278+432], %f2088;
	add.f32 	%f2089, %f627, %f2514;
	st.global.f32 	[%rd278+436], %f2089;
	add.f32 	%f2090, %f628, %f2513;
	st.global.f32 	[%rd278+440], %f2090;
	add.f32 	%f2091, %f629, %f2512;
	st.global.f32 	[%rd278+444], %f2091;
	add.f32 	%f2092, %f630, %f2511;
	st.global.f32 	[%rd278+448], %f2092;
	add.f32 	%f2093, %f631, %f2510;
	st.global.f32 	[%rd278+452], %f2093;
	add.f32 	%f2094, %f632, %f2509;
	st.global.f32 	[%rd278+456], %f2094;
	add.f32 	%f2095, %f633, %f2508;
	st.global.f32 	[%rd278+460], %f2095;
	add.f32 	%f2096, %f634, %f2507;
	st.global.f32 	[%rd278+464], %f2096;
	add.f32 	%f2097, %f635, %f2506;
	st.global.f32 	[%rd278+468], %f2097;
	add.f32 	%f2098, %f636, %f2505;
	st.global.f32 	[%rd278+472], %f2098;
	add.f32 	%f2099, %f637, %f2504;
	st.global.f32 	[%rd278+476], %f2099;
	add.f32 	%f2100, %f638, %f2503;
	st.global.f32 	[%rd278+480], %f2100;
	add.f32 	%f2101, %f639, %f2502;
	st.global.f32 	[%rd278+484], %f2101;
	add.f32 	%f2102, %f640, %f2501;
	st.global.f32 	[%rd278+488], %f2102;
	add.f32 	%f2103, %f641, %f2500;
	st.global.f32 	[%rd278+492], %f2103;
	add.f32 	%f2104, %f642, %f2499;
	st.global.f32 	[%rd278+496], %f2104;
	add.f32 	%f2105, %f643, %f2498;
	st.global.f32 	[%rd278+500], %f2105;
	add.f32 	%f2106, %f644, %f2497;
	st.global.f32 	[%rd278+504], %f2106;
	add.f32 	%f2107, %f645, %f2496;
	st.global.f32 	[%rd278+508], %f2107;
$L__BB1_8:
	ret;

}


// ===== COMPILED SASS (sm_100) =====

	.target	sm_100

	.elftype	@"ET_EXEC"


//--------------------- .note.nv.tkinfo           --------------------------
	.section	.note.nv.tkinfo,"",@"SHT_NOTE"
	.sectionflags	@"SHF_NOTE_NV_TKINFO"
	.tkinfo
        /*0018*/ 	.word	0x00000002
        /*0030*/ 	.string	""
        /*0030*/ 	.string	"ptxas"
        /*0030*/ 	.string	"Cuda compilation tools, release 13.0, V13.0.88"
        /*0030*/ 	.string	"Build cuda_13.0.r13.0/compiler.36424714_0"
        /*0030*/ 	.string	"-arch sm_100 -m 64 "



//--------------------- .note.nv.cuinfo           --------------------------
	.section	.note.nv.cuinfo,"",@"SHT_NOTE"
	.sectionflags	@"SHF_NOTE_NV_CUINFO"
        /*0018*/ 	.short	0x0002
        /*001a*/ 	.short	0x0064
        /*001c*/ 	.short	0x0082
	.zero		2


//--------------------- .nv.info                  --------------------------
	.section	.nv.info,"",@"SHT_CUDA_INFO"
	.align	4


	//----- nvinfo : EIATTR_REGCOUNT
	.align		4
        /*0000*/ 	.byte	0x04, 0x2f
        /*0002*/ 	.short	(.L_1 - .L_0)
	.align		4
.L_0:
        /*0004*/ 	.word	index@(_Z14attention_onlyPKfS0_S0_S0_S0_Pfiif)
        /*0008*/ 	.word	0x000000ff


	//----- nvinfo : EIATTR_FRAME_SIZE
	.align		4
.L_1:
        /*000c*/ 	.byte	0x04, 0x11
        /*000e*/ 	.short	(.L_3 - .L_2)
	.align		4
.L_2:
        /*0010*/ 	.word	index@($__internal_1_$__cuda_sm20_rcp_rn_f32_slowpath)
        /*0014*/ 	.word	0x00000070


	//----- nvinfo : EIATTR_FRAME_SIZE
	.align		4
.L_3:
        /*0018*/ 	.byte	0x04, 0x11
        /*001a*/ 	.short	(.L_5 - .L_4)
	.align		4
.L_4:
        /*001c*/ 	.word	index@(_Z14attention_onlyPKfS0_S0_S0_S0_Pfiif)
        /*0020*/ 	.word	0x00000070


	//----- nvinfo : EIATTR_REGCOUNT
	.align		4
.L_5:
        /*0024*/ 	.byte	0x04, 0x2f
        /*0026*/ 	.short	(.L_7 - .L_6)
	.align		4
.L_6:
        /*0028*/ 	.word	index@(_Z17traditional_layerPKfS0_S0_S0_S0_Pfiif)
        /*002c*/ 	.word	0x000000ff


	//----- nvinfo : EIATTR_FRAME_SIZE
	.align		4
.L_7:
        /*0030*/ 	.byte	0x04, 0x11
        /*0032*/ 	.short	(.L_9 - .L_8)
	.align		4
.L_8:
        /*0034*/ 	.word	index@($__internal_0_$__cuda_sm20_rcp_rn_f32_slowpath)
        /*0038*/ 	.word	0x00000268


	//----- nvinfo : EIATTR_FRAME_SIZE
	.align		4
.L_9:
        /*003c*/ 	.byte	0x04, 0x11
        /*003e*/ 	.short	(.L_11 - .L_10)
	.align		4
.L_10:
        /*0040*/ 	.word	index@(_Z17traditional_layerPKfS0_S0_S0_S0_Pfiif)
        /*0044*/ 	.word	0x00000268


	//----- nvinfo : EIATTR_MIN_STACK_SIZE
	.align		4
.L_11:
        /*0048*/ 	.byte	0x04, 0x12
        /*004a*/ 	.short	(.L_13 - .L_12)
	.align		4
.L_12:
        /*004c*/ 	.word	index@(_Z17traditional_layerPKfS0_S0_S0_S0_Pfiif)
        /*0050*/ 	.word	0x00000268


	//----- nvinfo : EIATTR_MIN_STACK_SIZE
	.align		4
.L_13:
        /*0054*/ 	.byte	0x04, 0x12
        /*0056*/ 	.short	(.L_15 - .L_14)
	.align		4
.L_14:
        /*0058*/ 	.word	index@(_Z14attention_onlyPKfS0_S0_S0_S0_Pfiif)
        /*005c*/ 	.word	0x00000070
.L_15:


//--------------------- .nv.compat                --------------------------
	.section	.nv.compat,"",@"SHT_CUDA_COMPAT_INFO"
	.align	4
        /*0000*/ 	.byte	0x02, 0x09, 0x00, 0x00, 0x02, 0x02, 0x01, 0x00, 0x02, 0x05, 0x05, 0x00, 0x03, 0x07, 0x01, 0x01
        /*0010*/ 	.byte	0x02, 0x03, 0x00, 0x00, 0x02, 0x06, 0x01, 0x00, 0x04, 0x0b, 0x08, 0x00, 0x01, 0x00, 0x00, 0x00
        /*0020*/ 	.byte	0x00, 0x00, 0x00, 0x00


//--------------------- .nv.info._Z17traditional_layerPKfS0_S0_S0_S0_Pfiif --------------------------
	.section	.nv.info._Z17traditional_layerPKfS0_S0_S0_S0_Pfiif,"",@"SHT_CUDA_INFO"
	.sectionflags	@""
	.align	4


	//----- nvinfo : EIATTR_CUDA_API_VERSION
	.align		4
        /*0000*/ 	.byte	0x04, 0x37
        /*0002*/ 	.short	(.L_17 - .L_16)
.L_16:
        /*0004*/ 	.word	0x00000082


	//----- nvinfo : EIATTR_KPARAM_INFO
	.align		4
.L_17:
        /*0008*/ 	.byte	0x04, 0x17
        /*000a*/ 	.short	(.L_19 - .L_18)
.L_18:
        /*000c*/ 	.word	0x00000000
        /*0010*/ 	.short	0x0008
        /*0012*/ 	.short	0x0038
        /*0014*/ 	.byte	0x00, 0xf0, 0x11, 0x00


	//----- nvinfo : EIATTR_KPARAM_INFO
	.align		4
.L_19:
        /*0018*/ 	.byte	0x04, 0x17
        /*001a*/ 	.short	(.L_21 - .L_20)
.L_20:
        /*001c*/ 	.word	0x00000000
        /*0020*/ 	.short	0x0007
        /*0022*/ 	.short	0x0034
        /*0024*/ 	.byte	0x00, 0xf0, 0x11, 0x00


	//----- nvinfo : EIATTR_KPARAM_INFO
	.align		4
.L_21:
        /*0028*/ 	.byte	0x04, 0x17
        /*002a*/ 	.short	(.L_23 - .L_22)
.L_22:
        /*002c*/ 	.word	0x00000000
        /*0030*/ 	.short	0x0006
        /*0032*/ 	.short	0x0030
        /*0034*/ 	.byte	0x00, 0xf0, 0x11, 0x00


	//----- nvinfo : EIATTR_KPARAM_INFO
	.align		4
.L_23:
        /*0038*/ 	.byte	0x04, 0x17
        /*003a*/ 	.short	(.L_25 - .L_24)
.L_24:
        /*003c*/ 	.word	0x00000000
        /*0040*/ 	.short	0x0005
        /*0042*/ 	.short	0x0028
        /*0044*/ 	.byte	0x00, 0xf5, 0x21, 0x00


	//----- nvinfo : EIATTR_KPARAM_INFO
	.align		4
.L_25:
        /*0048*/ 	.byte	0x04, 0x17
        /*004a*/ 	.short	(.L_27 - .L_26)
.L_26:
        /*004c*/ 	.word	0x00000000
        /*0050*/ 	.short	0x0004
        /*0052*/ 	.short	0x0020
        /*0054*/ 	.byte	0x00, 0xf5, 0x21, 0x00


	//----- nvinfo : EIATTR_KPARAM_INFO
	.align		4
.L_27:
        /*0058*/ 	.byte	0x04, 0x17
        /*005a*/ 	.short	(.L_29 - .L_28)
.L_28:
        /*005c*/ 	.word	0x00000000
        /*0060*/ 	.short	0x0003
        /*0062*/ 	.short	0x0018
        /*0064*/ 	.byte	0x00, 0xf5, 0x21, 0x00


	//----- nvinfo : EIATTR_KPARAM_INFO
	.align		4
.L_29:
        /*0068*/ 	.byte	0x04, 0x17
        /*006a*/ 	.short	(.L_31 - .L_30)
.L_30:
        /*006c*/ 	.word	0x00000000
        /*0070*/ 	.short	0x0002
        /*0072*/ 	.short	0x0010
        /*0074*/ 	.byte	0x00, 0xf5, 0x21, 0x00


	//----- nvinfo : EIATTR_KPARAM_INFO
	.align		4
.L_31:
        /*0078*/ 	.byte	0x04, 0x17
        /*007a*/ 	.short	(.L_33 - .L_32)
.L_32:
        /*007c*/ 	.word	0x00000000
        /*0080*/ 	.short	0x0001
        /*0082*/ 	.short	0x0008
        /*0084*/ 	.byte	0x00, 0xf5, 0x21, 0x00


	//----- nvinfo : EIATTR_KPARAM_INFO
	.align		4
.L_33:
        /*0088*/ 	.byte	0x04, 0x17
        /*008a*/ 	.short	(.L_35 - .L_34)
.L_34:
        /*008c*/ 	.word	0x00000000
        /*0090*/ 	.short	0x0000
        /*0092*/ 	.short	0x0000
        /*0094*/ 	.byte	0x00, 0xf5, 0x21, 0x00


	//----- nvinfo : EIATTR_SPARSE_MMA_MASK
	.align		4
.L_35:
        /*0098*/ 	.byte	0x03, 0x50
        /*009a*/ 	.short	0x0000


	//----- nvinfo : EIATTR_MAXREG_COUNT
	.align		4
        /*009c*/ 	.byte	0x03, 0x1b
        /*009e*/ 	.short	0x00ff


	//----- nvinfo : EIATTR_ANNOTATIONS
	.align		4
        /*00a0*/ 	.byte	0x04, 0x55
        /*00a2*/ 	.short	(.L_37 - .L_36)


	//   ....[0]....
.L_36:
        /*00a4*/ 	.word	0x00000001
        /*00a8*/ 	.byte	0xd0, 0x09, 0x00, 0x00, 0x01, 0x00, 0x00, 0x00, 0xe0, 0x09, 0x00, 0x00, 0x01, 0x00, 0x00, 0x00
        /* <DEDUP_REMOVED lines=261> */
        /*1108*/ 	.byte	0xd0, 0xa5, 0x00, 0x00, 0x01, 0x00, 0x00, 0x00, 0xe0, 0xa5, 0x00, 0x00


	//----- nvinfo : EIATTR_MERCURY_ISA_VERSION
	.align		4
.L_37:
        /*1114*/ 	.byte	0x03, 0x5f
        /*1116*/ 	.short	0x0101


	//----- nvinfo : EIATTR_VRC_CTA_INIT_COUNT
	.align		4
        /*1118*/ 	.byte	0x02, 0x4a
	.zero		1
	.zero		1


	//----- nvinfo : EIATTR_EXIT_INSTR_OFFSETS
	.align		4
        /*111c*/ 	.byte	0x04, 0x1c
        /*111e*/ 	.short	(.L_39 - .L_38)


	//   ....[0]....
.L_38:
        /*1120*/ 	.word	0x00000080


	//   ....[1]....
        /*1124*/ 	.word	0x0000afe0


	//----- nvinfo : EIATTR_CRS_STACK_SIZE
	.align		4
.L_39:
        /*1128*/ 	.byte	0x04, 0x1e
        /*112a*/ 	.short	(.L_41 - .L_40)
.L_40:
        /*112c*/ 	.word	0x00000000


	//----- nvinfo : EIATTR_CBANK_PARAM_SIZE
	.align		4
.L_41:
        /*1130*/ 	.byte	0x03, 0x19
        /*1132*/ 	.short	0x003c


	//----- nvinfo : EIATTR_PARAM_CBANK
	.align		4
        /*1134*/ 	.byte	0x04, 0x0a
        /*1136*/ 	.short	(.L_43 - .L_42)
	.align		4
.L_42:
        /*1138*/ 	.word	index@(.nv.constant0._Z17traditional_layerPKfS0_S0_S0_S0_Pfiif)
        /*113c*/ 	.short	0x0380
        /*113e*/ 	.short	0x003c


	//----- nvinfo : EIATTR_SW_WAR
	.align		4
.L_43:
        /*1140*/ 	.byte	0x04, 0x36
        /*1142*/ 	.short	(.L_45 - .L_44)
.L_44:
        /*1144*/ 	.word	0x00000008
.L_45:


//--------------------- .nv.info._Z14attention_onlyPKfS0_S0_S0_S0_Pfiif --------------------------
	.section	.nv.info._Z14attention_onlyPKfS0_S0_S0_S0_Pfiif,"",@"SHT_CUDA_INFO"
	.sectionflags	@""
	.align	4


	//----- nvinfo : EIATTR_CUDA_API_VERSION
	.align		4
        /*0000*/ 	.byte	0x04, 0x37
        /*0002*/ 	.short	(.L_47 - .L_46)
.L_46:
        /*0004*/ 	.word	0x00000082


	//----- nvinfo : EIATTR_KPARAM_INFO
	.align		4
.L_47:
        /*0008*/ 	.byte	0x04, 0x17
        /*000a*/ 	.short	(.L_49 - .L_48)
.L_48:
        /*000c*/ 	.word	0x00000000
        /*0010*/ 	.short	0x0008
        /*0012*/ 	.short	0x0038
        /*0014*/ 	.byte	0x00, 0xf0, 0x11, 0x00


	//----- nvinfo : EIATTR_KPARAM_INFO
	.align		4
.L_49:
        /*0018*/ 	.byte	0x04, 0x17
        /*001a*/ 	.short	(.L_51 - .L_50)
.L_50:
        /*001c*/ 	.word	0x00000000
        /*0020*/ 	.short	0x0007
        /*0022*/ 	.short	0x0034
        /*0024*/ 	.byte	0x00, 0xf0, 0x11, 0x00


	//----- nvinfo : EIATTR_KPARAM_INFO
	.align		4
.L_51:
        /*0028*/ 	.byte	0x04, 0x17
        /*002a*/ 	.short	(.L_53 - .L_52)
.L_52:
        /*002c*/ 	.word	0x00000000
        /*0030*/ 	.short	0x0006
        /*0032*/ 	.short	0x0030
        /*0034*/ 	.byte	0x00, 0xf0, 0x11, 0x00


	//----- nvinfo : EIATTR_KPARAM_INFO
	.align		4
.L_53:
        /*0038*/ 	.byte	0x04, 0x17
        /*003a*/ 	.short	(.L_55 - .L_54)
.L_54:
        /*003c*/ 	.word	0x00000000
        /*0040*/ 	.short	0x0005
        /*0042*/ 	.short	0x0028
        /*0044*/ 	.byte	0x00, 0xf5, 0x21, 0x00


	//----- nvinfo : EIATTR_KPARAM_INFO
	.align		4
.L_55:
        /*0048*/ 	.byte	0x04, 0x17
        /*004a*/ 	.short	(.L_57 - .L_56)
.L_56:
        /*004c*/ 	.word	0x00000000
        /*0050*/ 	.short	0x0004
        /*0052*/ 	.short	0x0020
        /*0054*/ 	.byte	0x00, 0xf5, 0x21, 0x00


	//----- nvinfo : EIATTR_KPARAM_INFO
	.align		4
.L_57:
        /*0058*/ 	.byte	0x04, 0x17
        /*005a*/ 	.short	(.L_59 - .L_58)
.L_58:
        /*005c*/ 	.word	0x00000000
        /*0060*/ 	.short	0x0003
        /*0062*/ 	.short	0x0018
        /*0064*/ 	.byte	0x00, 0xf5, 0x21, 0x00


	//----- nvinfo : EIATTR_KPARAM_INFO
	.align		4
.L_59:
        /*0068*/ 	.byte	0x04, 0x17
        /*006a*/ 	.short	(.L_61 - .L_60)
.L_60:
        /*006c*/ 	.word	0x00000000
        /*0070*/ 	.short	0x0002
        /*0072*/ 	.short	0x0010
        /*0074*/ 	.byte	0x00, 0xf5, 0x21, 0x00


	//----- nvinfo : EIATTR_KPARAM_INFO
	.align		4
.L_61:
        /*0078*/ 	.byte	0x04, 0x17
        /*007a*/ 	.short	(.L_63 - .L_62)
.L_62:
        /*007c*/ 	.word	0x00000000
        /*0080*/ 	.short	0x0001
        /*0082*/ 	.short	0x0008
        /*0084*/ 	.byte	0x00, 0xf5, 0x21, 0x00


	//----- nvinfo : EIATTR_KPARAM_INFO
	.align		4
.L_63:
        /*0088*/ 	.byte	0x04, 0x17
        /*008a*/ 	.short	(.L_65 - .L_64)
.L_64:
        /*008c*/ 	.word	0x00000000
        /*0090*/ 	.short	0x0000
        /*0092*/ 	.short	0x0000
        /*0094*/ 	.byte	0x00, 0xf5, 0x21, 0x00


	//----- nvinfo : EIATTR_SPARSE_MMA_MASK
	.align		4
.L_65:
        /*0098*/ 	.byte	0x03, 0x50
        /*009a*/ 	.short	0x0000


	//----- nvinfo : EIATTR_MAXREG_COUNT
	.align		4
        /*009c*/ 	.byte	0x03, 0x1b
        /*009e*/ 	.short	0x00ff


	//----- nvinfo : EIATTR_ANNOTATIONS
	.align		4
        /*00a0*/ 	.byte	0x04, 0x55
        /*00a2*/ 	.short	(.L_67 - .L_66)


	//   ....[0]....
.L_66:
        /* <DEDUP_REMOVED lines=46> */


	//----- nvinfo : EIATTR_MERCURY_ISA_VERSION
	.align		4
.L_67:
        /*0374*/ 	.byte	0x03, 0x5f
        /*0376*/ 	.short	0x0101


	//----- nvinfo : EIATTR_VRC_CTA_INIT_COUNT
	.align		4
        /*0378*/ 	.byte	0x02, 0x4a
	.zero		1
	.zero		1


	//----- nvinfo : EIATTR_EXIT_INSTR_OFFSETS
	.align		4
        /*037c*/ 	.byte	0x04, 0x1c
        /*037e*/ 	.short	(.L_69 - .L_68)


	//   ....[0]....
.L_68:
        /*0380*/ 	.word	0x00000080


	//   ....[1]....
        /*0384*/ 	.word	0x00007920


	//----- nvinfo : EIATTR_CRS_STACK_SIZE
	.align		4
.L_69:
        /*0388*/ 	.byte	0x04, 0x1e
        /*038a*/ 	.short	(.L_71 - .L_70)
.L_70:
        /*038c*/ 	.word	0x00000000


	//----- nvinfo : EIATTR_CBANK_PARAM_SIZE
	.align		4
.L_71:
        /*0390*/ 	.byte	0x03, 0x19
        /*0392*/ 	.short	0x003c


	//----- nvinfo : EIATTR_PARAM_CBANK
	.align		4
        /*0394*/ 	.byte	0x04, 0x0a
        /*0396*/ 	.short	(.L_73 - .L_72)
	.align		4
.L_72:
        /*0398*/ 	.word	index@(.nv.constant0._Z14attention_onlyPKfS0_S0_S0_S0_Pfiif)
        /*039c*/ 	.short	0x0380
        /*039e*/ 	.short	0x003c


	//----- nvinfo : EIATTR_SW_WAR
	.align		4
.L_73:
        /*03a0*/ 	.byte	0x04, 0x36
        /*03a2*/ 	.short	(.L_75 - .L_74)
.L_74:
        /*03a4*/ 	.word	0x00000008
.L_75:


//--------------------- .nv.callgraph             --------------------------
	.section	.nv.callgraph,"",@"SHT_CUDA_CALLGRAPH"
	.align	4
	.sectionentsize	8
	.align		4
        /*0000*/ 	.word	0x00000000
	.align		4
        /*0004*/ 	.word	0xffffffff
	.align		4
        /*0008*/ 	.word	0x00000000
	.align		4
        /*000c*/ 	.word	0xfffffffe
	.align		4
        /*0010*/ 	.word	0x00000000
	.align		4
        /*0014*/ 	.word	0xfffffffd
	.align		4
        /*0018*/ 	.word	0x00000000
	.align		4
        /*001c*/ 	.word	0xfffffffc


//--------------------- .text._Z17traditional_layerPKfS0_S0_S0_S0_Pfiif --------------------------
	.section	.text._Z17traditional_layerPKfS0_S0_S0_S0_Pfiif,"ax",@progbits
	.align	128
        .global         _Z17traditional_layerPKfS0_S0_S0_S0_Pfiif
        .type           _Z17traditional_layerPKfS0_S0_S0_S0_Pfiif,@function
        .size           _Z17traditional_layerPKfS0_S0_S0_S0_Pfiif,(.L_x_26 - _Z17traditional_layerPKfS0_S0_S0_S0_Pfiif)
        .other          _Z17traditional_layerPKfS0_S0_S0_S0_Pfiif,@"STO_CUDA_ENTRY STV_DEFAULT"
_Z17traditional_layerPKfS0_S0_S0_S0_Pfiif:
.text._Z17traditional_layerPKfS0_S0_S0_S0_Pfiif:
[----:B------:R-:W0:Y:S01]  /*0000*/  LDC R1, c[0x0][0x37c] ;  /* 0x0000df00ff017b82 */ /* 0x000e220000000800 */
[----:B------:R-:W1:Y:S07]  /*0010*/  S2R R0, SR_TID.X ;  /* 0x0000000000007919 */ /* 0x000e6e0000002100 */
[----:B------:R-:W1:Y:S01]  /*0020*/  S2UR UR4, SR_CTAID.X ;  /* 0x00000000000479c3 */ /* 0x000e620000002500 */
[----:B------:R-:W2:Y:S01]  /*0030*/  LDCU UR5, c[0x0][0x3b0] ;  /* 0x00007600ff0577ac */ /* 0x000ea20008000800 */
[----:B0-----:R-:W-:-:S06]  /*0040*/  IADD3 R1, PT, PT, R1, -0x268, RZ ;  /* 0xfffffd9801017810 */ /* 0x001fcc0007ffe0ff */
[----:B------:R-:W1:Y:S02]  /*0050*/  LDC R239, c[0x0][0x360] ;  /* 0x0000d800ffef7b82 */ /* 0x000e640000000800 */
[----:B-1----:R-:W-:-:S05]  /*0060*/  IMAD R239, R239, UR4, R0 ;  /* 0x00000004efef7c24 */ /* 0x002fca000f8e0200 */
[----:B--2---:R-:W-:-:S13]  /*0070*/  ISETP.GE.AND P0, PT, R239, UR5, PT ;  /* 0x00000005ef007c0c */ /* 0x004fda000bf06270 */
[----:B------:R-:W-:Y:S05]  /*0080*/  @P0 EXIT ;  /* 0x000000000000094d */ /* 0x000fea0003800000 */
[----:B------:R-:W0:Y:S01]  /*0090*/  LDC.64 R126, c[0x0][0x380] ;  /* 0x0000e000ff7e7b82 */ /* 0x000e220000000a00 */
[C---:B------:R-:W-:Y:S01]  /*00a0*/  ISETP.GE.AND P0, PT, R239.reuse, RZ, PT ;  /* 0x000000ffef00720c */ /* 0x040fe20003f06270 */
[----:B------:R-:W1:Y:S01]  /*00b0*/  LDCU.64 UR4, c[0x0][0x358] ;  /* 0x00006b00ff0477ac */ /* 0x000e620008000a00 */
[----:B------:R-:W-:Y:S01]  /*00c0*/  SHF.L.U32 R3, R239, 0x7, RZ ;  /* 0x00000007ef037819 */ /* 0x000fe200000006ff */
[----:B------:R-:W-:Y:S01]  /*00d0*/  BSSY.RECONVERGENT B0, `(.L_x_0) ;  /* 0x00003a1000007945 */ /* 0x000fe20003800200 */
[----:B------:R-:W-:Y:S01]  /*00e0*/  HFMA2 R0, -RZ, RZ, 0, 0 ;  /* 0x00000000ff007431 */ /* 0x000fe200000001ff */
[----:B------:R-:W2:Y:S01]  /*00f0*/  LDCU UR6, c[0x0][0x3b8] ;  /* 0x00007700ff0677ac */ /* 0x000ea20008000800 */
[----:B------:R-:W-:Y:S02]  /*0100*/  CS2R R122, SRZ ;  /* 0x00000000007a7805 */ /* 0x000fe4000001ff00 */
[----:B------:R-:W-:Y:S02]  /*0110*/  CS2R R124, SRZ ;  /* 0x00000000007c7805 */ /* 0x000fe4000001ff00 */
[----:B------:R-:W-:-:S02]  /*0120*/  CS2R R10, SRZ ;  /* 0x00000000000a7805 */ /* 0x000fc4000001ff00 */
[----:B------:R-:W-:Y:S02]  /*0130*/  CS2R R8, SRZ ;  /* 0x0000000000087805 */ /* 0x000fe4000001ff00 */
[----:B------:R-:W-:Y:S02]  /*0140*/  CS2R R4, SRZ ;  /* 0x0000000000047805 */ /* 0x000fe4000001ff00 */
[----:B------:R-:W-:Y:S02]  /*0150*/  CS2R R120, SRZ ;  /* 0x0000000000787805 */ /* 0x000fe4000001ff00 */
        /* <DEDUP_REMOVED lines=10> */
[----:B------:R-:W-:Y:S01]  /*0200*/  CS2R R32, SRZ ;  /* 0x0000000000207805 */ /* 0x000fe2000001ff00 */
[----:B0-----:R-:W-:Y:S01]  /*0210*/  IMAD.WIDE R126, R3, 0x4, R126 ;  /* 0x00000004037e7825 */ /* 0x001fe200078e027e */
        /* <DEDUP_REMOVED lines=46> */
[----:B------:R-:W-:Y:S01]  /*0500*/  CS2R R118, SRZ ;  /* 0x0000000000767805 */ /* 0x000fe2000001ff00 */
[----:B-12---:R-:W-:Y:S06]  /*0510*/  @!P0 BRA `(.L_x_1) ;  /* 0x0000003400708947 */ /* 0x006fec0003800000 */
[----:B------:R-:W2:Y:S04]  /*0520*/  LDG.E.CONSTANT R144, desc[UR4][R126.64] ;  /* 0x000000047e907981 */ /* 0x000ea8000c1e9900 */
[----:B------:R-:W3:Y:S04]  /*0530*/  LDG.E.CONSTANT R145, desc[UR4][R126.64+0x4] ;  /* 0x000004047e917981 */ /* 0x000ee8000c1e9900 */
[----:B------:R-:W4:Y:S04]  /*0540*/  LDG.E.CONSTANT R146, desc[UR4][R126.64+0x8] ;  /* 0x000008047e927981 */ /* 0x000f28000c1e9900 */
        /* <DEDUP_REMOVED lines=17> */
[----:B------:R0:W5:Y:S04]  /*0660*/  LDG.E.CONSTANT R132, desc[UR4][R126.64+0x1fc] ;  /* 0x0001fc047e847981 */ /* 0x000168000c1e9900 */
        /* <DEDUP_REMOVED lines=54> */
[----:B--2---:R1:W-:Y:S04]  /*09d0*/  STL [R1+0x4c], R144 ;  /* 0x00004c9001007387 */ /* 0x0043e80000100800 */
[----:B---3--:R2:W-:Y:S04]  /*09e0*/  STL [R1+0x48], R145 ;  /* 0x0000489101007387 */ /* 0x0085e80000100800 */
[----:B----4-:R3:W-:Y:S04]  /*09f0*/  STL [R1+0x44], R146 ;  /* 0x0000449201007387 */ /* 0x0107e80000100800 */
[----:B------:R4:W-:Y:S04]  /*0a00*/  STL [R1+0x40], R147 ;  /* 0x0000409301007387 */ /* 0x0009e80000100800 */
        /* <DEDUP_REMOVED lines=15> */
[----:B-1----:R1:W5:Y:S04]  /*0b00*/  LDG.E.CONSTANT R144, desc[UR4][R126.64+0x7c] ;  /* 0x00007c047e907981 */ /* 0x002368000c1e9900 */
[----:B--2---:R1:W5:Y:S04]  /*0b10*/  LDG.E.CONSTANT R145, desc[UR4][R126.64+0x80] ;  /* 0x000080047e917981 */ /* 0x004368000c1e9900 */
[----:B---3--:R1:W5:Y:S04]  /*0b20*/  LDG.E.CONSTANT R146, desc[UR4][R126.64+0x84] ;  /* 0x000084047e927981 */ /* 0x008368000c1e9900 */
[----:B----4-:R1:W5:Y:S04]  /*0b30*/  LDG.E.CONSTANT R147, desc[UR4][R126.64+0x88] ;  /* 0x000088047e937981 */ /* 0x010368000c1e9900 */
[----:B0-----:R1:W5:Y:S04]  /*0b40*/  LDG.E.CONSTANT R148, desc[UR4][R126.64+0x8c] ;  /* 0x00008c047e947981 */ /* 0x001368000c1e9900 */
        /* <DEDUP_REMOVED lines=47> */
[----:B------:R1:W5:Y:S01]  /*0e40*/  LDG.E.CONSTANT R240, desc[UR4][R126.64+0x1f8] ;  /* 0x0001f8047ef07981 */ /* 0x000362000c1e9900 */
[----:B------:R-:W-:-:S02]  /*0e50*/  IADD3 R239, PT, PT, -R239, RZ, RZ ;  /* 0x000000ffefef7210 */ /* 0x000fc40007ffe1ff */
[----:B------:R-:W-:Y:S01]  /*0e60*/  MOV R242, 0xf149f2ca ;  /* 0xf149f2ca00f27802 */ /* 0x000fe20000000f00 */
[----:B------:R0:W-:Y:S01]  /*0e70*/  STL [R1], R3 ;  /* 0x0000000301007387 */ /* 0x0001e20000100800 */
[----:B------:R-:W-:Y:S02]  /*0e80*/  MOV R241, RZ ;  /* 0x000000ff00f17202 */ /* 0x000fe40000000f00 */
[----:B01----:R-:W-:-:S07]  /*0e90*/  MOV R3, RZ ;  /* 0x000000ff00037202 */ /* 0x003fce0000000f00 */
.L_x_2:
[----:B------:R-:W0:Y:S01]  /*0ea0*/  LDC.64 R126, c[0x0][0x388] ;  /* 0x0000e200ff7e7b82 */ /* 0x000e220000000a00 */
[----:B------:R1:W-:Y:S04]  /*0eb0*/  STL [R1+0x264], R5 ;  /* 0x0002640501007387 */ /* 0x0003e80000100800 */
[----:B-1----:R-:W2:Y:S04]  /*0ec0*/  LDL R5, [R1+0x4c] ;  /* 0x00004c0001057983 */ /* 0x002ea80000100800 */
[----:B------:R1:W-:Y:S01]  /*0ed0*/  STL [R1+0x260], R8 ;  /* 0x0002600801007387 */ /* 0x0003e20000100800 */
[----:B0-----:R-:W-:-:S03]  /*0ee0*/  IMAD.WIDE.U32 R126, R241, 0x4, R126 ;  /* 0x00000004f17e7825 */ /* 0x001fc600078e007e */
[----:B-1----:R-:W3:Y:S04]  /*0ef0*/  LDL R8, [R1+0x48] ;  /* 0x0000480001087983 */ /* 0x002ee80000100800 */
[----:B------:R-:W2:Y:S04]  /*0f00*/  LDG.E.CONSTANT R252, desc[UR4][R126.64] ;  /* 0x000000047efc7981 */ /* 0x000ea8000c1e9900 */
[----:B------:R-:W3:Y:S04]  /*0f10*/  LDG.E.CONSTANT R251, desc[UR4][R126.64+0x4] ;  /* 0x000004047efb7981 */ /* 0x000ee8000c1e9900 */
[----:B------:R0:W-:Y:S04]  /*0f20*/  STL [R1+0x25c], R131 ;  /* 0x00025c8301007387 */ /* 0x0001e80000100800 */
[----:B------:R-:W4:Y:S04]  /*0f30*/  LDG.E.CONSTANT R250, desc[UR4][R126.64+0x8] ;  /* 0x000008047efa7981 */ /* 0x000f28000c1e9900 */
[----:B------:R-:W4:Y:S04]  /*0f40*/  LDG.E.CONSTANT R249, desc[UR4][R126.64+0xc] ;  /* 0x00000c047ef97981 */ /* 0x000f28000c1e9900 */
[----:B0-----:R-:W4:Y:S04]  /*0f50*/  LDL R131, [R1+0x44] ;  /* 0x0000440001837983 */ /* 0x001f280000100800 */
        /* <DEDUP_REMOVED lines=13> */
[----:B0-----:R-:W4:Y:S04]  /*1030*/  LDL R122, [R1+0x30] ;  /* 0x00003000017a7983 */ /* 0x001f280000100800 */
[----:B------:R0:W-:Y:S04]  /*1040*/  STL [R1+0x248], R239 ;  /* 0x000248ef01007387 */ /* 0x0001e80000100800 */
[----:B0-----:R-:W4:Y:S01]  /*1050*/  LDL R239, [R1+0x38] ;  /* 0x0000380001ef7983 */ /* 0x001f220000100800 */
[----:B--2---:R-:W-:-:S03]  /*1060*/  FFMA R252, R5, R252, RZ ;  /* 0x000000fc05fc7223 */ /* 0x004fc600000000ff */
[----:B------:R-:W2:Y:S01]  /*1070*/  LDL.LU R5, [R1+0x264] ;  /* 0x0002640001057983 */ /* 0x000ea20000300800 */
[----:B---3--:R-:W-:-:S03]  /*1080*/  FFMA R251, R8, R251, R252 ;  /* 0x000000fb08fb7223 */ /* 0x008fc600000000fc */
[----:B------:R-:W3:Y:S04]  /*1090*/  LDL.LU R8, [R1+0x260] ;  /* 0x0002600001087983 */ /* 0x000ee80000300800 */
[----:B------:R-:W2:Y:S01]  /*10a0*/  LDL R252, [R1+0x3c] ;  /* 0x00003c0001fc7983 */ /* 0x000ea20000100800 */
[----:B----4-:R-:W-:-:S03]  /*10b0*/  FFMA R250, R131, R250, R251 ;  /* 0x000000fa83fa7223 */ /* 0x010fc600000000fb */
[----:B------:R-:W4:Y:S04]  /*10c0*/  LDL.LU R131, [R1+0x25c] ;  /* 0x00025c0001837983 */ /* 0x000f280000300800 */
[----:B------:R-:W3:Y:S02]  /*10d0*/  LDL R251, [R1+0x40] ;  /* 0x0000400001fb7983 */ /* 0x000ee40000100800 */
[----:B---3--:R-:W-:Y:S02]  /*10e0*/  FFMA R249, R251, R249, R250 ;  /* 0x000000f9fbf97223 */ /* 0x008fe400000000fa */
[----:B------:R-:W3:Y:S02]  /*10f0*/  LDG.E.CONSTANT R250, desc[UR4][R126.64+0x40] ;  /* 0x000040047efa7981 */ /* 0x000ee4000c1e9900 */
[----:B--2---:R-:W-:-:S02]  /*1100*/  FFMA R248, R252, R248, R249 ;  /* 0x000000f8fcf87223 */ /* 0x004fc400000000f9 */
[----:B------:R-:W2:Y:S02]  /*1110*/  LDG.E.CONSTANT R249, desc[UR4][R126.64+0x3c] ;  /* 0x00003c047ef97981 */ /* 0x000ea4000c1e9900 */
[----:B------:R-:W-:Y:S02]  /*1120*/  FFMA R247, R239, R247, R248 ;  /* 0x000000f7eff77223 */ /* 0x000fe400000000f8 */
[----:B------:R-:W4:Y:S02]  /*1130*/  LDL R239, [R1+0x20] ;  /* 0x0000200001ef7983 */ /* 0x000f240000100800 */
[----:B------:R-:W-:Y:S02]  /*1140*/  FFMA R246, R10, R246, R247 ;  /* 0x000000f60af67223 */ /* 0x000fe400000000f7 */
[----:B------:R-:W3:Y:S02]  /*1150*/  LDL R10, [R1+0x24] ;  /* 0x00002400010a7983 */ /* 0x000ee40000100800 */
[----:B------:R-:W-:-:S02]  /*1160*/  FFMA R245, R122, R245, R246 ;  /* 0x000000f57af57223 */ /* 0x000fc400000000f6 */
[----:B------:R-:W2:Y:S02]  /*1170*/  LDG.E.CONSTANT R246, desc[UR4][R126.64+0x30] ;  /* 0x000030047ef67981 */ /* 0x000ea4000c1e9900 */
[----:B------:R-:W-:Y:S02]  /*1180*/  FFMA R244, R123, R244, R245 ;  /* 0x000000f47bf47223 */ /* 0x000fe400000000f5 */
[----:B------:R-:W4:Y:S02]  /*1190*/  LDG.E.CONSTANT R245, desc[UR4][R126.64+0x2c] ;  /* 0x00002c047ef57981 */ /* 0x000f24000c1e9900 */
[----:B------:R-:W-:Y:S02]  /*11a0*/  FFMA R243, R124, R243, R244 ;  /* 0x000000f37cf37223 */ /* 0x000fe400000000f4 */
[----:B------:R-:W3:Y:S04]  /*11b0*/  LDG.E.CONSTANT R244, desc[UR4][R126.64+0x28] ;  /* 0x000028047ef47981 */ /* 0x000ee8000c1e9900 */
[----:B------:R-:W2:Y:S04]  /*11c0*/  LDL R124, [R1+0x1c] ;  /* 0x00001c00017c7983 */ /* 0x000ea80000100800 */
[----:B------:R-:W2:Y:S04]  /*11d0*/  LDL R123, [R1+0x18] ;  /* 0x00001800017b7983 */ /* 0x000ea80000100800 */
[----:B------:R-:W2:Y:S04]  /*11e0*/  LDG.E.CONSTANT R247, desc[UR4][R126.64+0x34] ;  /* 0x000034047ef77981 */ /* 0x000ea8000c1e9900 */
[----:B------:R-:W2:Y:S04]  /*11f0*/  LDL R122, [R1+0x14] ;  /* 0x00001400017a7983 */ /* 0x000ea80000100800 */
[----:B------:R-:W2:Y:S04]  /*1200*/  LDG.E.CONSTANT R248, desc[UR4][R126.64+0x38] ;  /* 0x000038047ef87981 */ /* 0x000ea8000c1e9900 */
[----:B------:R-:W2:Y:S04]  /*1210*/  LDG.E.CONSTANT R251, desc[UR4][R126.64+0x44] ;  /* 0x000044047efb7981 */ /* 0x000ea8000c1e9900 */
[----:B------:R-:W2:Y:S01]  /*1220*/  LDG.E.CONSTANT R252, desc[UR4][R126.64+0x48] ;  /* 0x000048047efc7981 */ /* 0x000ea2000c1e9900 */
[----:B---3--:R-:W-:-:S03]  /*1230*/  FFMA R243, R10, R244, R243 ;  /* 0x000000f40af37223 */ /* 0x008fc600000000f3 */
[----:B------:R-:W3:Y:S01]  /*1240*/  LDL.LU R10, [R1+0x258] ;  /* 0x00025800010a7983 */ /* 0x000ee20000300800 */
[----:B----4-:R-:W-:-:S03]  /*1250*/  FFMA R243, R239, R245, R243 ;  /* 0x000000f5eff37223 */ /* 0x010fc600000000f3 */
[----:B------:R-:W4:Y:S01]  /*1260*/  LDL R244, [R1+0x4] ;  /* 0x0000040001f47983 */ /* 0x000f220000100800 */
[----:B--2---:R-:W-:-:S03]  /*1270*/  FFMA R243, R124, R246, R243 ;  /* 0x000000f67cf37223 */ /* 0x004fc600000000f3 */
[----:B------:R-:W2:Y:S01]  /*1280*/  LDL R245, [R1+0x8] ;  /* 0x0000080001f57983 */ /* 0x000ea20000100800 */
[----:B------:R-:W-:-:S03]  /*1290*/  FFMA R243, R123, R247, R243 ;  /* 0x000000f77bf37223 */ /* 0x000fc600000000f3 */
[----:B------:R-:W3:Y:S04]  /*12a0*/  LDL R239, [R1] ;  /* 0x0000000001ef7983 */ /* 0x000ee80000100800 */
[----:B------:R-:W3:Y:S04]  /*12b0*/  LDL.LU R124, [R1+0x254] ;  /* 0x00025400017c7983 */ /* 0x000ee80000300800 */
[----:B------:R-:W4:Y:S04]  /*12c0*/  LDL R246, [R1+0xc] ;  /* 0x00000c0001f67983 */ /* 0x000f280000100800 */
[----:B------:R-:W3:Y:S04]  /*12d0*/  LDL.LU R123, [R1+0x250] ;  /* 0x00025000017b7983 */ /* 0x000ee80000300800 */
[----:B------:R-:W2:Y:S01]  /*12e0*/  LDL R247, [R1+0x10] ;  /* 0x0000100001f77983 */ /* 0x000ea20000100800 */
[----:B------:R-:W-:-:S03]  /*12f0*/  FFMA R243, R122, R248, R243 ;  /* 0x000000f87af37223 */ /* 0x000fc600000000f3 */
[----:B------:R-:W3:Y:S04]  /*1300*/  LDG.E.CONSTANT R248, desc[UR4][R126.64+0x60] ;  /* 0x000060047ef87981 */ /* 0x000ee8000c1e9900 */
[----:B------:R-:W3:Y:S01]  /*1310*/  LDL.LU R122, [R1+0x24c] ;  /* 0x00024c00017a7983 */ /* 0x000ee20000300800 */
[----:B--2---:R-:W-:-:S03]  /*1320*/  FFMA R243, R247, R249, R243 ;  /* 0x000000f9f7f37223 */ /* 0x004fc600000000f3 */
[----:B------:R-:W2:Y:S01]  /*1330*/  LDG.E.CONSTANT R247, desc[UR4][R126.64+0x5c] ;  /* 0x00005c047ef77981 */ /* 0x000ea2000c1e9900 */
[----:B----4-:R-:W-:-:S03]  /*1340*/  FFMA R243, R246, R250, R243 ;  /* 0x000000faf6f37223 */ /* 0x010fc600000000f3 */
[----:B------:R-:W4:Y:S01]  /*1350*/  LDG.E.CONSTANT R246, desc[UR4][R126.64+0x58] ;  /* 0x000058047ef67981 */ /* 0x000f22000c1e9900 */
[----:B------:R-:W-:-:S03]  /*1360*/  FFMA R243, R245, R251, R243 ;  /* 0x000000fbf5f37223 */ /* 0x000fc600000000f3 */
[----:B------:R-:W2:Y:S01]  /*1370*/  LDG.E.CONSTANT R245, desc[UR4][R126.64+0x54] ;  /* 0x000054047ef57981 */ /* 0x000ea2000c1e9900 */
[----:B------:R-:W-:-:S03]  /*1380*/  FFMA R252, R244, R252, R243 ;  /* 0x000000fcf4fc7223 */ /* 0x000fc600000000f3 */
[----:B------:R-:W3:Y:S04]  /*1390*/  LDG.E.CONSTANT R243, desc[UR4][R126.64+0x4c] ;  /* 0x00004c047ef37981 */ /* 0x000ee8000c1e9900 */
[----:B------:R-:W4:Y:S04]  /*13a0*/  LDG.E.CONSTANT R244, desc[UR4][R126.64+0x50] ;  /* 0x000050047ef47981 */ /* 0x000f28000c1e9900 */
[----:B------:R-:W2:Y:S04]  /*13b0*/  LDG.E.CONSTANT R249, desc[UR4][R126.64+0x64] ;  /* 0x000064047ef97981 */ /* 0x000ea8000c1e9900 */
[----:B------:R-:W2:Y:S04]  /*13c0*/  LDG.E.CONSTANT R250, desc[UR4][R126.64+0x68] ;  /* 0x000068047efa7981 */ /* 0x000ea8000c1e9900 */
[----:B------:R-:W2:Y:S01]  /*13d0*/  LDG.E.CONSTANT R251, desc[UR4][R126.64+0x6c] ;  /* 0x00006c047efb7981 */ /* 0x000ea2000c1e9900 */
[----:B---3--:R-:W-:-:S03]  /*13e0*/  FFMA R243, R239, R243, R252 ;  /* 0x000000f3eff37223 */ /* 0x008fc600000000fc */
[----:B------:R-:W3:Y:S01]  /*13f0*/  LDG.E.CONSTANT R252, desc[UR4][R126.64+0x90] ;  /* 0x000090047efc7981 */ /* 0x000ee2000c1e9900 */
[----:B----45:R-:W-:-:S03]  /*1400*/  FFMA R243, R133, R244, R243 ;  /* 0x000000f485f37223 */ /* 0x030fc600000000f3 */
[----:B------:R-:W4:Y:S01]  /*1410*/  LDG.E.CONSTANT R244, desc[UR4][R126.64+0x74] ;  /* 0x000074047ef47981 */ /* 0x000f22000c1e9900 */
[----:B--2---:R-:W-:-:S03]  /*1420*/  FFMA R243, R134, R245, R243 ;  /* 0x000000f586f37223 */ /* 0x004fc600000000f3 */
[----:B------:R-:W2:Y:S01]  /*1430*/  LDG.E.CONSTANT R245, desc[UR4][R126.64+0x78] ;  /* 0x000078047ef57981 */ /* 0x000ea2000c1e9900 */
[----:B------:R-:W-:-:S03]  /*1440*/  FFMA R243, R135, R246, R243 ;  /* 0x000000f687f37223 */ /* 0x000fc600000000f3 */
[----:B------:R-:W3:Y:S01]  /*1450*/  LDG.E.CONSTANT R246, desc[UR4][R126.64+0x7c] ;  /* 0x00007c047ef67981 */ /* 0x000ee2000c1e9900 */
        /* <DEDUP_REMOVED lines=9> */
[----:B------:R-:W4:Y:S04]  /*14f0*/  LDG.E.CONSTANT R243, desc[UR4][R126.64+0x70] ;  /* 0x000070047ef37981 */ /* 0x000f28000c1e9900 */
[----:B------:R-:W3:Y:S01]  /*1500*/  LDL.LU R239, [R1+0x248] ;  /* 0x0002480001ef7983 */ /* 0x000ee20000300800 */
[----:B----4-:R-:W-:-:S03]  /*1510*/  FFMA R243, R141, R243, R251 ;  /* 0x000000f38df37223 */ /* 0x010fc600000000fb */
[----:B------:R-:W4:Y:S01]  /*1520*/  LDG.E.CONSTANT R251, desc[UR4][R126.64+0xb4] ;  /* 0x0000b4047efb7981 */ /* 0x000f22000c1e9900 */
[----:B------:R-:W-:-:S03]  /*1530*/  FFMA R243, R142, R244, R243 ;  /* 0x000000f48ef37223 */ /* 0x000fc600000000f3 */
[----:B------:R-:W4:Y:S01]  /*1540*/  LDG.E.CONSTANT R244, desc[UR4][R126.64+0x98] ;  /* 0x000098047ef47981 */ /* 0x000f22000c1e9900 */
[----:B--2---:R-:W-:-:S03]  /*1550*/  FFMA R243, R143, R245, R243 ;  /* 0x000000f58ff37223 */ /* 0x004fc600000000f3 */
[----:B------:R-:W2:Y:S01]  /*1560*/  LDG.E.CONSTANT R245, desc[UR4][R126.64+0x9c] ;  /* 0x00009c047ef57981 */ /* 0x000ea2000c1e9900 */
[----:B---3--:R-:W-:-:S03]  /*1570*/  FFMA R243, R144, R246, R243 ;  /* 0x000000f690f37223 */ /* 0x008fc600000000f3 */
        /* <DEDUP_REMOVED lines=10> */
[----:B------:R-:W4:Y:S02]  /*1620*/  LDG.E.CONSTANT R243, desc[UR4][R126.64+0x94] ;  /* 0x000094047ef37981 */ /* 0x000f24000c1e9900 */
[----:B----4-:R-:W-:Y:S02]  /*1630*/  FFMA R243, R150, R243, R252 ;  /* 0x000000f396f37223 */ /* 0x010fe400000000fc */
[----:B------:R-:W4:Y:S02]  /*1640*/  LDG.E.CONSTANT R252, desc[UR4][R126.64+0xd8] ;  /* 0x0000d8047efc7981 */ /* 0x000f24000c1e9900 */
[----:B------:R-:W-:Y:S02]  /*1650*/  FFMA R243, R151, R244, R243 ;  /* 0x000000f497f37223 */ /* 0x000fe400000000f3 */
[----:B------:R-:W4:Y:S02]  /*1660*/  LDG.E.CONSTANT R244, desc[UR4][R126.64+0xbc] ;  /* 0x0000bc047ef47981 */ /* 0x000f24000c1e9900 */
[----:B--2---:R-:W-:-:S02]  /*1670*/  FFMA R243, R152, R245, R243 ;  /* 0x000000f598f37223 */ /* 0x004fc400000000f3 */
[----:B------:R-:W2:Y:S02]  /*1680*/  LDG.E.CONSTANT R245, desc[UR4][R126.64+0xc0] ;  /* 0x0000c0047ef57981 */ /* 0x000ea4000c1e9900 */
[----:B---3--:R-:W-:Y:S02]  /*1690*/  FFMA R243, R153, R246, R243 ;  /* 0x000000f699f37223 */ /* 0x008fe400000000f3 */
[----:B------:R-:W3:Y:S02]  /*16a0*/  LDG.E.CONSTANT R246, desc[UR4][R126.64+0xc4] ;  /* 0x0000c4047ef67981 */ /* 0x000ee4000c1e9900 */
[----:B------:R-:W-:Y:S02]  /*16b0*/  FFMA R243, R154, R247, R243 ;  /* 0x000000f79af37223 */ /* 0x000fe400000000f3 */
[----:B------:R-:W3:Y:S02]  /*16c0*/  LDG.E.CONSTANT R247, desc[UR4][R126.64+0xc8] ;  /* 0x0000c8047ef77981 */ /* 0x000ee4000c1e9900 */
[----:B------:R-:W-:-:S02]  /*16d0*/  FFMA R243, R155, R248, R243 ;  /* 0x000000f89bf37223 */ /* 0x000fc400000000f3 */
[----:B------:R-:W3:Y:S02]  /*16e0*/  LDG.E.CONSTANT R248, desc[UR4][R126.64+0xcc] ;  /* 0x0000cc047ef87981 */ /* 0x000ee4000c1e9900 */
[----:B------:R-:W-:Y:S02]  /*16f0*/  FFMA R243, R156, R249, R243 ;  /* 0x000000f99cf37223 */ /* 0x000fe400000000f3 */
[----:B------:R-:W3:Y:S02]  /*1700*/  LDG.E.CONSTANT R249, desc[UR4][R126.64+0xd0] ;  /* 0x0000d0047ef97981 */ /* 0x000ee4000c1e9900 */
[----:B------:R-:W-:Y:S02]  /*1710*/  FFMA R243, R157, R250, R243 ;  /* 0x000000fa9df37223 */ /* 0x000fe400000000f3 */
[----:B------:R-:W3:Y:S02]  /*1720*/  LDG.E.CONSTANT R250, desc[UR4][R126.64+0xd4] ;  /* 0x0000d4047efa7981 */ /* 0x000ee4000c1e9900 */
[----:B------:R-:W-:-:S02]  /*1730*/  FFMA R251, R158, R251, R243 ;  /* 0x000000fb9efb7223 */ /* 0x000fc400000000f3 */
        /* <DEDUP_REMOVED lines=144> */
[----:B------:R-:W4:Y:S04]  /*2040*/  LDG.E.CONSTANT R243, desc[UR4][R126.64+0x1d8] ;  /* 0x0001d8047ef37981 */ /* 0x000f28000c1e9900 */
[----:B------:R-:W3:Y:S01]  /*2050*/  LDG.E.CONSTANT R126, desc[UR4][R126.64+0x1fc] ;  /* 0x0001fc047e7e7981 */ /* 0x000ee2000c1e9900 */
[----:B----4-:R-:W-:-:S04]  /*2060*/  FFMA R243, R231, R243, R251 ;  /* 0x000000f3e7f37223 */ /* 0x010fc800000000fb */
[----:B------:R-:W-:-:S04]  /*2070*/  FFMA R243, R232, R244, R243 ;  /* 0x000000f4e8f37223 */ /* 0x000fc800000000f3 */
[----:B--2---:R-:W-:-:S04]  /*2080*/  FFMA R243, R233, R245, R243 ;  /* 0x000000f5e9f37223 */ /* 0x004fc800000000f3 */
[----:B---3--:R-:W-:-:S04]  /*2090*/  FFMA R243, R234, R246, R243 ;  /* 0x000000f6eaf37223 */ /* 0x008fc800000000f3 */
[----:B------:R-:W-:Y:S02]  /*20a0*/  FFMA R243, R235, R247, R243 ;  /* 0x000000f7ebf37223 */ /* 0x000fe400000000f3 */
[----:B------:R-:W0:Y:S02]  /*20b0*/  LDC.64 R246, c[0x0][0x390] ;  /* 0x0000e400fff67b82 */ /* 0x000e240000000a00 */
[----:B------:R-:W-:-:S04]  /*20c0*/  FFMA R243, R236, R248, R243 ;  /* 0x000000f8ecf37223 */ /* 0x000fc800000000f3 */
[----:B------:R-:W-:-:S04]  /*20d0*/  FFMA R243, R237, R249, R243 ;  /* 0x000000f9edf37223 */ /* 0x000fc800000000f3 */
[----:B------:R-:W-:-:S04]  /*20e0*/  FFMA R243, R238, R250, R243 ;  /* 0x000000faeef37223 */ /* 0x000fc800000000f3 */
[----:B------:R-:W-:-:S04]  /*20f0*/  FFMA R243, R240, R252, R243 ;  /* 0x000000fcf0f37223 */ /* 0x000fc800000000f3 */
[----:B------:R-:W-:-:S04]  /*2100*/  FFMA R126, R132, R126, R243 ;  /* 0x0000007e847e7223 */ /* 0x000fc800000000f3 */
[----:B------:R-:W-:-:S05]  /*2110*/  FMUL R252, R126, UR6 ;  /* 0x000000067efc7c20 */ /* 0x000fca0008400000 */
[----:B------:R-:W-:Y:S01]  /*2120*/  FMNMX R249, R252, R242, !PT ;  /* 0x000000f2fcf97209 */ /* 0x000fe20007800000 */
[----:B------:R-:W-:-:S04]  /*2130*/  HFMA2 R126, -RZ, RZ, 3.7421875, 0 ;  /* 0x437c0000ff7e7431 */ /* 0x000fc800000001ff */
[----:B------:R-:W-:Y:S01]  /*2140*/  FADD R251, -R249, R242 ;  /* 0x000000f2f9fb7221 */ /* 0x000fe20000000100 */
[----:B------:R-:W-:Y:S01]  /*2150*/  MOV R242, 0x3bbb989d ;  /* 0x3bbb989d00f27802 */ /* 0x000fe20000000f00 */
[----:B------:R-:W-:-:S04]  /*2160*/  FADD R252, R252, -R249 ;  /* 0x800000f9fcfc7221 */ /* 0x000fc80000000000 */
[-C--:B------:R-:W-:Y:S01]  /*2170*/  FFMA.SAT R250, R251, R242.reuse, 0.5 ;  /* 0x3f000000fbfa7423 */ /* 0x080fe200000020f2 */
[----:B------:R-:W-:-:S04]  /*2180*/  FFMA.SAT R242, R252, R242, 0.5 ;  /* 0x3f000000fcf27423 */ /* 0x000fc800000020f2 */
[----:B------:R-:W-:-:S04]  /*2190*/  FFMA.RM R242, R242, R126, 12582913 ;  /* 0x4b400001f2f27423 */ /* 0x000fc8000000407e */
[----:B------:R-:W-:-:S04]  /*21a0*/  FADD R243, R242, -12583039 ;  /* 0xcb40007ff2f37421 */ /* 0x000fc80000000000 */
[----:B------:R-:W-:-:S04]  /*21b0*/  FFMA R243, R252, 1.4426950216293334961, -R243 ;  /* 0x3fb8aa3bfcf37823 */ /* 0x000fc800000008f3 */
[----:B------:R-:W-:Y:S01]  /*21c0*/  FFMA R252, R252, 1.925963033500011079e-08, R243 ;  /* 0x32a57060fcfc7823 */ /* 0x000fe200000000f3 */
[----:B------:R-:W-:-:S05]  /*21d0*/  FFMA.RM R250, R250, R126, 12582913 ;  /* 0x4b400001fafa7423 */ /* 0x000fca000000407e */
[----:B------:R-:W1:Y:S01]  /*21e0*/  MUFU.EX2 R252, R252 ;  /* 0x000000fc00fc7308 */ /* 0x000e620000000800 */
[----:B------:R-:W-:Y:S01]  /*21f0*/  FADD R244, R250, -12583039 ;  /* 0xcb40007ffaf47421 */ /* 0x000fe20000000000 */
[----:B------:R-:W-:Y:S01]  /*2200*/  SHF.L.U32 R242, R242, 0x17, RZ ;  /* 0x00000017f2f27819 */ /* 0x000fe200000006ff */
[----:B0-----:R-:W-:-:S04]  /*2210*/  IMAD.WIDE.U32 R126, R241, 0x4, R246 ;  /* 0x00000004f17e7825 */ /* 0x001fc800078e00f6 */
[C---:B------:R-:W-:Y:S01]  /*2220*/  FFMA R244, R251.reuse, 1.4426950216293334961, -R244 ;  /* 0x3fb8aa3bfbf47823 */ /* 0x040fe200000008f4 */
[----:B------:R-:W2:Y:S03]  /*2230*/  LDG.E.CONSTANT R243, desc[UR4][R126.64+0x1fc] ;  /* 0x0001fc047ef37981 */ /* 0x000ea6000c1e9900 */
[----:B------:R-:W-:Y:S02]  /*2240*/  FFMA R251, R251, 1.925963033500011079e-08, R244 ;  /* 0x32a57060fbfb7823 */ /* 0x000fe400000000f4 */
[----:B------:R-:W3:Y:S04]  /*2250*/  LDG.E.CONSTANT R244, desc[UR4][R126.64] ;  /* 0x000000047ef47981 */ /* 0x000ee8000c1e9900 */
[----:B------:R-:W4:Y:S01]  /*2260*/  LDG.E.CONSTANT R245, desc[UR4][R126.64+0x4] ;  /* 0x000004047ef57981 */ /* 0x000f22000c1e9900 */
[----:B-1----:R-:W-:-:S03]  /*2270*/  FMUL R242, R242, R252 ;  /* 0x000000fcf2f27220 */ /* 0x002fc60000400000 */
[----:B------:R-:W4:Y:S04]  /*2280*/  LDG.E.CONSTANT R246, desc[UR4][R126.64+0x8] ;  /* 0x000008047ef67981 */ /* 0x000f28000c1e9900 */
[----:B------:R-:W4:Y:S04]  /*2290*/  LDG.E.CONSTANT R247, desc[UR4][R126.64+0xc] ;  /* 0x00000c047ef77981 */ /* 0x000f28000c1e9900 */
[----:B------:R-:W4:Y:S04]  /*22a0*/  LDG.E.CONSTANT R248, desc[UR4][R126.64+0x10] ;  /* 0x000010047ef87981 */ /* 0x000f28000c1e9900 */
[----:B------:R-:W4:Y:S01]  /*22b0*/  LDG.E.CONSTANT R252, desc[UR4][R126.64+0x14] ;  /* 0x000014047efc7981 */ /* 0x000f22000c1e9900 */
[----:B------:R-:W0:Y:S01]  /*22c0*/  MUFU.EX2 R251, R251 ;  /* 0x000000fb00fb7308 */ /* 0x000e220000000800 */
[----:B------:R-:W-:-:S05]  /*22d0*/  SHF.L.U32 R250, R250, 0x17, RZ ;  /* 0x00000017fafa7819 */ /* 0x000fca00000006ff */
[----:B0-----:R-:W-:Y:S02]  /*22e0*/  FMUL R251, R250, R251 ;  /* 0x000000fbfafb7220 */ /* 0x001fe40000400000 */
[----:B------:R-:W4:Y:S01]  /*22f0*/  LDG.E.CONSTANT R250, desc[UR4][R126.64+0x30] ;  /* 0x000030047efa7981 */ /* 0x000f22000c1e9900 */
[C---:B--2---:R-:W-:Y:S01]  /*2300*/  FMUL R243, R242.reuse, R243 ;  /* 0x000000f3f2f37220 */ /* 0x044fe20000400000 */
[C---:B---3--:R-:W-:Y:S01]  /*2310*/  FMUL R244, R242.reuse, R244 ;  /* 0x000000f4f2f47220 */ /* 0x048fe20000400000 */
[C---:B----4-:R-:W-:Y:S01]  /*2320*/  FMUL R245, R242.reuse, R245 ;  /* 0x000000f5f2f57220 */ /* 0x050fe20000400000 */
[C---:B------:R-:W-:Y:S01]  /*2330*/  FMUL R246, R242.reuse, R246 ;  /* 0x000000f6f2f67220 */ /* 0x040fe20000400000 */
[C---:B------:R-:W-:Y:S01]  /*2340*/  FMUL R247, R242.reuse, R247 ;  /* 0x000000f7f2f77220 */ /* 0x040fe20000400000 */
[C---:B------:R-:W-:Y:S01]  /*2350*/  FMUL R248, R242.reuse, R248 ;  /* 0x000000f8f2f87220 */ /* 0x040fe20000400000 */
[C---:B------:R-:W-:Y:S01]  /*2360*/  FMUL R252, R242.reuse, R252 ;  /* 0x000000fcf2fc7220 */ /* 0x040fe20000400000 */
[C---:B------:R-:W-:Y:S01]  /*2370*/  FFMA R3, R251.reuse, R3, R243 ;  /* 0x00000003fb037223 */ /* 0x040fe200000000f3 */
[C---:B------:R-:W-:Y:S01]  /*2380*/  FFMA R120, R251.reuse, R120, R244 ;  /* 0x00000078fb787223 */ /* 0x040fe200000000f4 */
[C---:B------:R-:W-:Y:S01]  /*2390*/  FFMA R119, R251.reuse, R119, R245 ;  /* 0x00000077fb777223 */ /* 0x040fe200000000f5 */
[C---:B------:R-:W-:Y:S01]  /*23a0*/  FFMA R118, R251.reuse, R118, R246 ;  /* 0x00000076fb767223 */ /* 0x040fe200000000f6 */
[C---:B------:R-:W-:Y:S01]  /*23b0*/  FFMA R117, R251.reuse, R117, R247 ;  /* 0x00000075fb757223 */ /* 0x040fe200000000f7 */
[C---:B------:R-:W-:Y:S01]  /*23c0*/  FFMA R116, R251.reuse, R116, R248 ;  /* 0x00000074fb747223 */ /* 0x040fe200000000f8 */
[----:B------:R-:W-:Y:S01]  /*23d0*/  FFMA R115, R251, R115, R252 ;  /* 0x00000073fb737223 */ /* 0x000fe200000000fc */
[----:B------:R-:W2:Y:S04]  /*23e0*/  LDG.E.CONSTANT R243, desc[UR4][R126.64+0x18] ;  /* 0x000018047ef37981 */ /* 0x000ea8000c1e9900 */
[----:B------:R-:W3:Y:S04]  /*23f0*/  LDG.E.CONSTANT R244, desc[UR4][R126.64+0x1c] ;  /* 0x00001c047ef47981 */ /* 0x000ee8000c1e9900 */
[----:B------:R-:W4:Y:S04]  /*2400*/  LDG.E.CONSTANT R245, desc[UR4][R126.64+0x20] ;  /* 0x000020047ef57981 */ /* 0x000f28000c1e9900 */
[----:B------:R-:W4:Y:S04]  /*2410*/  LDG.E.CONSTANT R246, desc[UR4][R126.64+0x24] ;  /* 0x000024047ef67981 */ /* 0x000f28000c1e9900 */
[----:B------:R-:W4:Y:S04]  /*2420*/  LDG.E.CONSTANT R247, desc[UR4][R126.64+0x28] ;  /* 0x000028047ef77981 */ /* 0x000f28000c1e9900 */
[----:B------:R-:W4:Y:S04]  /*2430*/  LDG.E.CONSTANT R248, desc[UR4][R126.64+0x2c] ;  /* 0x00002c047ef87981 */ /* 0x000f28000c1e9900 */
[----:B------:R-:W4:Y:S01]  /*2440*/  LDG.E.CONSTANT R252, desc[UR4][R126.64+0x34] ;  /* 0x000034047efc7981 */ /* 0x000f22000c1e9900 */
[----:B------:R-:W-:-:S04]  /*2450*/  FMUL R250, R242, R250 ;  /* 0x000000faf2fa7220 */ /* 0x000fc80000400000 */
[C---:B------:R-:W-:Y:S02]  /*2460*/  FFMA R108, R251.reuse, R108, R250 ;  /* 0x0000006cfb6c7223 */ /* 0x040fe400000000fa */
        /* <DEDUP_REMOVED lines=319> */
[----:B------:R-:W-:Y:S01]  /*3860*/  FMUL R252, R242, R252 ;  /* 0x000000fcf2fc7220 */ /* 0x000fe20000400000 */
        /* <DEDUP_REMOVED lines=13> */
[----:B------:R-:W4:Y:S04]  /*3940*/  LDG.E.CONSTANT R252, desc[UR4][R126.64+0x1f4] ;  /* 0x0001f4047efc7981 */ /* 0x000f28000c1e9900 */
[----:B------:R-:W4:Y:S01]  /*3950*/  LDG.E.CONSTANT R126, desc[UR4][R126.64+0x1f8] ;  /* 0x0001f8047e7e7981 */ /* 0x000f22000c1e9900 */
[----:B------:R-:W-:-:S04]  /*3960*/  IADD3 R239, PT, PT, R239, 0x1, RZ ;  /* 0x00000001efef7810 */ /* 0x000fc80007ffe0ff */
[----:B------:R-:W-:Y:S01]  /*3970*/  ISETP.NE.AND P0, PT, R239, 0x1, PT ;  /* 0x00000001ef00780c */ /* 0x000fe20003f05270 */
[C---:B------:R-:W-:Y:S01]  /*3980*/  FMUL R250, R242.reuse, R250 ;  /* 0x000000faf2fa7220 */ /* 0x040fe20000400000 */
[----:B------:R-:W-:Y:S01]  /*3990*/  FFMA R131, R251, R131, R242 ;  /* 0x00000083fb837223 */ /* 0x000fe200000000f2 */
[----:B------:R-:W-:Y:S02]  /*39a0*/  IADD3 R241, PT, PT, R241, 0x80, RZ ;  /* 0x00000080f1f17810 */ /* 0x000fe40007ffe0ff */
[C---:B------:R-:W-:Y:S01]  /*39b0*/  FFMA R124, R251.reuse, R124, R250 ;  /* 0x0000007cfb7c7223 */ /* 0x040fe200000000fa */
        /* <DEDUP_REMOVED lines=13> */
[----:B------:R-:W-:Y:S01]  /*3a90*/  FMUL R126, R242, R126 ;  /* 0x0000007ef27e7220 */ /* 0x000fe20000400000 */
[----:B------:R-:W-:Y:S01]  /*3aa0*/  FFMA R123, R251, R123, R252 ;  /* 0x0000007bfb7b7223 */ /* 0x000fe200000000fc */
[----:B------:R-:W-:-:S02]  /*3ab0*/  MOV R242, R249 ;  /* 0x000000f900f27202 */ /* 0x000fc40000000f00 */
[----:B------:R-:W-:Y:S01]  /*3ac0*/  FFMA R122, R251, R122, R126 ;  /* 0x0000007afb7a7223 */ /* 0x000fe2000000007e */
[----:B------:R-:W-:Y:S06]  /*3ad0*/  @P0 BRA `(.L_x_2) ;  /* 0xffffffd000f00947 */ /* 0x000fec000383ffff */
.L_x_1:
[----:B------:R-:W-:Y:S05]  /*3ae0*/  BSYNC.RECONVERGENT B0 ;  /* 0x0000000000007941 */ /* 0x000fea0003800200 */
.L_x_0:
[----:B------:R-:W-:Y:S01]  /*3af0*/  IADD3 R126, PT, PT, R131, 0x1800000, RZ ;  /* 0x01800000837e7810 */ /* 0x000fe20007ffe0ff */
[----:B------:R-:W-:Y:S03]  /*3b00*/  BSSY.RECONVERGENT B0, `(.L_x_3) ;  /* 0x000000c000007945 */ /* 0x000fe60003800200 */
[----:B------:R-:W-:-:S04]  /*3b10*/  LOP3.LUT R126, R126, 0x7f800000, RZ, 0xc0, !PT ;  /* 0x7f8000007e7e7812 */ /* 0x000fc800078ec0ff */
[----:B------:R-:W-:-:S13]  /*3b20*/  ISETP.GT.U32.AND P0, PT, R126, 0x1ffffff, PT ;  /* 0x01ffffff7e00780c */ /* 0x000fda0003f04070 */
[----:B------:R-:W-:Y:S05]  /*3b30*/  @P0 BRA `(.L_x_4) ;  /* 0x0000000000100947 */ /* 0x000fea0003800000 */
[----:B------:R-:W-:-:S07]  /*3b40*/  MOV R135, 0x3b60 ;  /* 0x00003b6000877802 */ /* 0x000fce0000000f00 */
[----:B------:R-:W-:Y:S05]  /*3b50*/  CALL.REL.NOINC `($__internal_0_$__cuda_sm20_rcp_rn_f32_slowpath) ;  /* 0x0000007400247944 */ /* 0x000fea0003c00000 */
[----:B------:R-:W-:Y:S01]  /*3b60*/  MOV R127, R131 ;  /* 0x00000083007f7202 */ /* 0x000fe20000000f00 */
[----:B------:R-:W-:Y:S06]  /*3b70*/  BRA `(.L_x_5) ;  /* 0x0000000000107947 */ /* 0x000fec0003800000 */
.L_x_4:
[----:B------:R-:W0:Y:S02]  /*3b80*/  MUFU.RCP R126, R131 ;  /* 0x00000083007e7308 */ /* 0x000e240000001000 */
[----:B0-----:R-:W-:-:S04]  /*3b90*/  FFMA R127, R126, R131, -1 ;  /* 0xbf8000007e7f7423 */ /* 0x001fc80000000083 */
[----:B------:R-:W-:-:S04]  /*3ba0*/  FADD.FTZ R127, -R127, -RZ ;  /* 0x800000ff7f7f7221 */ /* 0x000fc80000010100 */
[----:B------:R-:W-:-:S07]  /*3bb0*/  FFMA R127, R126, R127, R126 ;  /* 0x0000007f7e7f7223 */ /* 0x000fce000000007e */
.L_x_5:
[----:B------:R-:W-:Y:S05]  /*3bc0*/  BSYNC.RECONVERGENT B0 ;  /* 0x0000000000007941 */ /* 0x000fea0003800200 */
.L_x_3:
[C---:B------:R-:W-:Y:S01]  /*3bd0*/  FMUL R126, R127.reuse, R120 ;  /* 0x000000787f7e7220 */ /* 0x040fe20000400000 */
[C---:B------:R-:W-:Y:S01]  /*3be0*/  FMUL R120, R127.reuse, R119 ;  /* 0x000000777f787220 */ /* 0x040fe20000400000 */
[C---:B------:R-:W-:Y:S01]  /*3bf0*/  FMUL R119, R127.reuse, R118 ;  /* 0x000000767f777220 */ /* 0x040fe20000400000 */
[C---:B------:R-:W-:Y:S01]  /*3c00*/  FMUL R118, R127.reuse, R117 ;  /* 0x000000757f767220 */ /* 0x040fe20000400000 */
[C---:B------:R-:W-:Y:S01]  /*3c10*/  FMUL R117, R127.reuse, R116 ;  /* 0x000000747f757220 */ /* 0x040fe20000400000 */
[----:B------:R-:W-:Y:S01]  /*3c20*/  STL [R1+0x244], R126 ;  /* 0x0002447e01007387 */ /* 0x000fe20000100800 */
        /* <DEDUP_REMOVED lines=70> */
[----:B------:R-:W-:Y:S01]  /*4090*/  FMUL R11, R127, R11 ;  /* 0x0000000b7f0b7220 */ /* 0x000fe20000400000 */
[----:B------:R-:W-:Y:S01]  /*40a0*/  STL [R1+0x1fc], R103 ;  /* 0x0001fc6701007387 */ /* 0x000fe20000100800 */
[----:B------:R-:W-:Y:S01]  /*40b0*/  HFMA2 R252, -RZ, RZ, 0, 0 ;  /* 0x00000000fffc7431 */ /* 0x000fe200000001ff */
[----:B------:R-:W-:Y:S01]  /*40c0*/  CS2R R134, SRZ ;  /* 0x0000000000867805 */ /* 0x000fe2000001ff00 */
[----:B------:R-:W-:Y:S01]  /*40d0*/  HFMA2 R249, -RZ, RZ, 0, 0 ;  /* 0x00000000fff97431 */ /* 0x000fe200000001ff */
[----:B------:R-:W-:Y:S01]  /*40e0*/  STL [R1+0x1f8], R102 ;  /* 0x0001f86601007387 */ /* 0x000fe20000100800 */
[----:B------:R-:W-:Y:S01]  /*40f0*/  HFMA2 R245, -RZ, RZ, 0, 0 ;  /* 0x00000000fff57431 */ /* 0x000fe200000001ff */
[----:B------:R-:W-:Y:S01]  /*4100*/  MOV R250, RZ ;  /* 0x000000ff00fa7202 */ /* 0x000fe20000000f00 */
[----:B------:R-:W-:Y:S01]  /*4110*/  HFMA2 R241, -RZ, RZ, 0, 0 ;  /* 0x00000000fff17431 */ /* 0x000fe200000001ff */
[----:B------:R-:W-:Y:S01]  /*4120*/  STL [R1+0x1f4], R101 ;  /* 0x0001f46501007387 */ /* 0x000fe20000100800 */
[----:B------:R-:W-:Y:S01]  /*4130*/  HFMA2 R237, -RZ, RZ, 0, 0 ;  /* 0x00000000ffed7431 */ /* 0x000fe200000001ff */
[----:B------:R-:W-:-:S02]  /*4140*/  MOV R247, RZ ;  /* 0x000000ff00f77202 */ /* 0x000fc40000000f00 */
[----:B------:R-:W-:Y:S01]  /*4150*/  CS2R R232, SRZ ;  /* 0x0000000000e87805 */ /* 0x000fe2000001ff00 */
[----:B------:R-:W-:Y:S01]  /*4160*/  STL [R1+0x1f0], R100 ;  /* 0x0001f06401007387 */ /* 0x000fe20000100800 */
[----:B------:R-:W-:Y:S02]  /*4170*/  MOV R243, RZ ;  /* 0x000000ff00f37202 */ /* 0x000fe40000000f00 */
[----:B------:R-:W-:Y:S02]  /*4180*/  CS2R R230, SRZ ;  /* 0x0000000000e67805 */ /* 0x000fe4000001ff00 */
[----:B------:R-:W-:Y:S01]  /*4190*/  MOV R239, RZ ;  /* 0x000000ff00ef7202 */ /* 0x000fe20000000f00 */
[----:B------:R-:W-:Y:S01]  /*41a0*/  STL [R1+0x1ec], R99 ;  /* 0x0001ec6301007387 */ /* 0x000fe20000100800 */
[----:B------:R-:W-:Y:S02]  /*41b0*/  MOV R234, RZ ;  /* 0x000000ff00ea7202 */ /* 0x000fe40000000f00 */
[----:B------:R-:W-:-:S02]  /*41c0*/  CS2R R228, SRZ ;  /* 0x0000000000e47805 */ /* 0x000fc4000001ff00 */
[----:B------:R-:W-:Y:S01]  /*41d0*/  CS2R R226, SRZ ;  /* 0x0000000000e27805 */ /* 0x000fe2000001ff00 */
[----:B------:R-:W-:Y:S01]  /*41e0*/  STL [R1+0x1e8], R98 ;  /* 0x0001e86201007387 */ /* 0x000fe20000100800 */
[----:B------:R-:W-:Y:S02]  /*41f0*/  CS2R R224, SRZ ;  /* 0x0000000000e07805 */ /* 0x000fe4000001ff00 */
[----:B------:R-:W-:Y:S02]  /*4200*/  CS2R R222, SRZ ;  /* 0x0000000000de7805 */ /* 0x000fe4000001ff00 */
[----:B------:R-:W-:Y:S01]  /*4210*/  CS2R R220, SRZ ;  /* 0x0000000000dc7805 */ /* 0x000fe2000001ff00 */
[----:B------:R-:W-:Y:S01]  /*4220*/  STL [R1+0x1e4], R97 ;  /* 0x0001e46101007387 */ /* 0x000fe20000100800 */
[----:B------:R-:W-:Y:S02]  /*4230*/  CS2R R218, SRZ ;  /* 0x0000000000da7805 */ /* 0x000fe4000001ff00 */
        /* <DEDUP_REMOVED lines=54> */
[----:B------:R-:W-:Y:S04]  /*45a0*/  STL [R1+0x1ac], R83 ;  /* 0x0001ac5301007387 */ /* 0x000fe80000100800 */
        /* <DEDUP_REMOVED lines=15> */
[----:B------:R0:W-:Y:S04]  /*46a0*/  STL [R1+0x16c], R2 ;  /* 0x00016c0201007387 */ /* 0x0001e80000100800 */
[----:B------:R1:W-:Y:S04]  /*46b0*/  STL [R1+0x168], R0 ;  /* 0x0001680001007387 */ /* 0x0003e80000100800 */
[----:B------:R2:W-:Y:S01]  /*46c0*/  STL [R1+0x164], R66 ;  /* 0x0001644201007387 */ /* 0x0005e20000100800 */
[C---:B0-----:R-:W-:Y:S01]  /*46d0*/  FMUL R2, R127.reuse, R130 ;  /* 0x000000827f027220 */ /* 0x041fe20000400000 */
[----:B-1----:R-:W-:-:S04]  /*46e0*/  FMUL R0, R127, R129 ;  /* 0x000000817f007220 */ /* 0x002fc80000400000 */
[----:B------:R0:W-:Y:S01]  /*46f0*/  STL [R1+0x160], R2 ;  /* 0x0001600201007387 */ /* 0x0001e20000100800 */
[----:B--2---:R-:W-:-:S03]  /*4700*/  FMUL R66, R127, R128 ;  /* 0x000000807f427220 */ /* 0x004fc60000400000 */
[----:B------:R1:W-:Y:S04]  /*4710*/  STL [R1+0x15c], R0 ;  /* 0x00015c0001007387 */ /* 0x0003e80000100800 */
[----:B------:R-:W-:Y:S01]  /*4720*/  STL [R1+0x158], R66 ;  /* 0x0001584201007387 */ /* 0x000fe20000100800 */
[C---:B0-----:R-:W-:Y:S01]  /*4730*/  FMUL R2, R127.reuse, R125 ;  /* 0x0000007d7f027220 */ /* 0x041fe20000400000 */
[C---:B-1----:R-:W-:Y:S01]  /*4740*/  FMUL R0, R127.reuse, R59 ;  /* 0x0000003b7f007220 */ /* 0x042fe20000400000 */
[----:B------:R-:W-:-:S03]  /*4750*/  FMUL R59, R127, R64 ;  /* 0x000000407f3b7220 */ /* 0x000fc60000400000 */
        /* <DEDUP_REMOVED lines=28> */
[C---:B------:R-:W-:Y:S01]  /*4920*/  FMUL R43, R127.reuse, R44 ;  /* 0x0000002c7f2b7220 */ /* 0x040fe20000400000 */
[----:B-1----:R-:W-:-:S03]  /*4930*/  FMUL R0, R127, R58 ;  /* 0x0000003a7f007220 */ /* 0x002fc60000400000 */
        /* <DEDUP_REMOVED lines=10> */
[----:B-1----:R-:W-:-:S04]  /*49e0*/  FMUL R0, R127, R48 ;  /* 0x000000307f007220 */ /* 0x002fc80000400000 */
        /* <DEDUP_REMOVED lines=86> */
[C---:B0-----:R-:W-:Y:S02]  /*4f50*/  FMUL R2, R127.reuse, R122 ;  /* 0x0000007a7f027220 */ /* 0x041fe40000400000 */
[----:B------:R-:W0:Y:S01]  /*4f60*/  LDC R122, c[0x0][0x3b4] ;  /* 0x0000ed00ff7a7b82 */ /* 0x000e220000000800 */
[----:B-1----:R-:W-:Y:S02]  /*4f70*/  FMUL R0, R127, R3 ;  /* 0x000000037f007220 */ /* 0x002fe40000400000 */
[----:B------:R2:W-:Y:S04]  /*4f80*/  STL [R1+0x4c], R2 ;  /* 0x00004c0201007387 */ /* 0x0005e80000100800 */
[----:B------:R2:W-:Y:S04]  /*4f90*/  STL [R1+0x48], R0 ;  /* 0x0000480001007387 */ /* 0x0005e80000100800 */
[----:B------:R2:W-:Y:S04]  /*4fa0*/  STL [R1+0x44], RZ ;  /* 0x000044ff01007387 */ /* 0x0005e80000100800 */
[----:B------:R2:W-:Y:S04]  /*4fb0*/  STL [R1+0x40], RZ ;  /* 0x000040ff01007387 */ /* 0x0005e80000100800 */
[----:B------:R2:W-:Y:S04]  /*4fc0*/  STL [R1+0x3c], RZ ;  /* 0x00003cff01007387 */ /* 0x0005e80000100800 */
[----:B------:R2:W-:Y:S01]  /*4fd0*/  STL [R1+0x38], RZ ;  /* 0x000038ff01007387 */ /* 0x0005e20000100800 */
[----:B0-----:R-:W-:-:S03]  /*4fe0*/  ISETP.GE.AND P0, PT, R122, 0x1, PT ;  /* 0x000000017a00780c */ /* 0x001fc60003f06270 */
[----:B------:R2:W-:Y:S04]  /*4ff0*/  STL [R1+0x34], RZ ;  /* 0x000034ff01007387 */ /* 0x0005e80000100800 */
        /* <DEDUP_REMOVED lines=12> */
[----:B------:R2:W-:Y:S01]  /*50c0*/  STL [R1], RZ ;  /* 0x000000ff01007387 */ /* 0x0005e20000100800 */
[----:B------:R-:W-:Y:S05]  /*50d0*/  @!P0 BRA `(.L_x_6) ;  /* 0x00000044005c8947 */ /* 0x000fea0003800000 */
[----:B------:R-:W0:Y:S01]  /*50e0*/  LDCU UR8, c[0x0][0x3b4] ;  /* 0x00007680ff0877ac */ /* 0x000e220008000800 */
[C---:B--2---:R-:W-:Y:S01]  /*50f0*/  IADD3 R0, PT, PT, -R122.reuse, RZ, RZ ;  /* 0x000000ff7a007210 */ /* 0x044fe20007ffe1ff */
[C---:B------:R-:W-:Y:S01]  /*5100*/  IMAD R128, R122.reuse, 0x6, RZ ;  /* 0x000000067a807824 */ /* 0x040fe200078e02ff */
[C---:B------:R-:W-:Y:S01]  /*5110*/  SHF.L.U32 R132, R122.reuse, 0x1, RZ ;  /* 0x000000017a847819 */ /* 0x040fe200000006ff */
[C---:B------:R-:W-:Y:S01]  /*5120*/  IMAD R5, R122.reuse, 0xa, RZ ;  /* 0x0000000a7a057824 */ /* 0x040fe200078e02ff */
[CC--:B------:R-:W-:Y:S01]  /*5130*/  LEA R131, R122.reuse, R122.reuse, 0x1 ;  /* 0x0000007a7a837211 */ /* 0x0c0fe200078e08ff */
[C---:B------:R-:W-:Y:S01]  /*5140*/  IMAD R6, R122.reuse, 0xb, RZ ;  /* 0x0000000b7a067824 */ /* 0x040fe200078e02ff */
[C---:B------:R-:W-:Y:S01]  /*5150*/  SHF.L.U32 R130, R122.reuse, 0x2, RZ ;  /* 0x000000027a827819 */ /* 0x040fe200000006ff */
[C---:B------:R-:W-:Y:S01]  /*5160*/  IMAD R7, R122.reuse, 0xc, RZ ;  /* 0x0000000c7a077824 */ /* 0x040fe200078e02ff */
[CC--:B------:R-:W-:Y:S01]  /*5170*/  LEA R129, R122.reuse, R122.reuse, 0x2 ;  /* 0x0000007a7a817211 */ /* 0x0c0fe200078e10ff */
[C---:B------:R-:W-:Y:S01]  /*5180*/  IMAD R8, R122.reuse, 0xd, RZ ;  /* 0x0000000d7a087824 */ /* 0x040fe200078e02ff */
[CC--:B------:R-:W-:Y:S01]  /*5190*/  LEA R2, R122.reuse, -R122.reuse, 0x3 ;  /* 0x8000007a7a027211 */ /* 0x0c0fe200078e18ff */
        /* <DEDUP_REMOVED lines=21> */
[C---:B------:R-:W-:Y:S01]  /*52f0*/  LEA R60, R122.reuse, R122, 0x6 ;  /* 0x0000007a7a3c7211 */ /* 0x040fe200078e30ff */
[C---:B------:R-:W-:Y:S01]  /*5300*/  IMAD R23, R122.reuse, 0x1c, RZ ;  /* 0x0000001c7a177824 */ /* 0x040fe200078e02ff */
[----:B------:R-:W-:Y:S01]  /*5310*/  MOV R134, RZ ;  /* 0x000000ff00867202 */ /* 0x000fe20000000f00 */
[C---:B------:R-:W-:Y:S01]  /*5320*/  IMAD R24, R122.reuse, 0x1d, RZ ;  /* 0x0000001d7a187824 */ /* 0x040fe200078e02ff */
[----:B------:R-:W-:Y:S01]  /*5330*/  MOV R123, RZ ;  /* 0x000000ff007b7202 */ /* 0x000fe20000000f00 */
[C---:B------:R-:W-:Y:S01]  /*5340*/  IMAD R25, R122.reuse, 0x1e, RZ ;  /* 0x0000001e7a197824 */ /* 0x040fe200078e02ff */
[----:B0-----:R-:W-:Y:S01]  /*5350*/  MOV R133, UR8 ;  /* 0x0000000800857c02 */ /* 0x001fe20008000f00 */
[C---:B------:R-:W-:Y:S01]  /*5360*/  IMAD R29, R122.reuse, 0x22, RZ ;  /* 0x000000227a1d7824 */ /* 0x040fe200078e02ff */
[----:B------:R-:W0:Y:S01]  /*5370*/  LDCU.64 UR6, c[0x0][0x398] ;  /* 0x00007300ff0677ac */ /* 0x000e220008000a00 */
[----:B------:R-:W-:-:S02]  /*5380*/  IMAD R30, R122, 0x23, RZ ;  /* 0x000000237a1e7824 */ /* 0x000fc400078e02ff */
[C---:B------:R-:W-:Y:S02]  /*5390*/  IMAD R31, R122.reuse, 0x24, RZ ;  /* 0x000000247a1f7824 */ /* 0x040fe400078e02ff */
[C---:B------:R-:W-:Y:S02]  /*53a0*/  IMAD R32, R122.reuse, 0x25, RZ ;  /* 0x000000257a207824 */ /* 0x040fe400078e02ff */
[C---:B------:R-:W-:Y:S02]  /*53b0*/  IMAD R33, R122.reuse, 0x26, RZ ;  /* 0x000000267a217824 */ /* 0x040fe400078e02ff */
[C---:B------:R-:W-:Y:S02]  /*53c0*/  IMAD R34, R122.reuse, 0x27, RZ ;  /* 0x000000277a227824 */ /* 0x040fe400078e02ff */
[C---:B------:R-:W-:Y:S02]  /*53d0*/  IMAD R35, R122.reuse, 0x28, RZ ;  /* 0x000000287a237824 */ /* 0x040fe400078e02ff */
        /* <DEDUP_REMOVED lines=82> */
[C---:B------:R-:W-:Y:S01]  /*5900*/  IMAD R121, R122.reuse, 0x7e, RZ ;  /* 0x0000007e7a797824 */ /* 0x040fe200078e02ff */
[----:B0-----:R-:W-:-:S07]  /*5910*/  LEA R122, R122, -R122, 0x7 ;  /* 0x8000007a7a7a7211 */ /* 0x001fce00078e38ff */
.L_x_7:
[----:B------:R-:W0:Y:S01]  /*5920*/  LDC.64 R124, c[0x0][0x398] ;  /* 0x0000e600ff7c7b82 */ /* 0x000e220000000a00 */
[----:B------:R-:W-:Y:S01]  /*5930*/  MOV R126, UR6 ;  /* 0x00000006007e7c02 */ /* 0x000fe20008000f00 */
[----:B------:R-:W2:Y:S01]  /*5940*/  LDL R251, [R1+0x234] ;  /* 0x0002340001fb7983 */ /* 0x000ea20000100800 */
[----:B------:R-:W-:-:S03]  /*5950*/  MOV R127, UR7 ;  /* 0x00000007007f7c02 */ /* 0x000fc60008000f00 */
[----:B------:R-:W3:Y:S04]  /*5960*/  LDL R248, [R1+0x230] ;  /* 0x0002300001f87983 */ /* 0x000ee80000100800 */
[----:B------:R0:W4:Y:S04]  /*5970*/  LDG.E.CONSTANT R235, desc[UR4][R126.64] ;  /* 0x000000047eeb7981 */ /* 0x000128000c1e9900 */
[----:B------:R-:W5:Y:S04]  /*5980*/  LDL R246, [R1+0x22c] ;  /* 0x00022c0001f67983 */ /* 0x000f680000100800 */
[----:B------:R1:W-:Y:S01]  /*5990*/  STL [R1+0x260], R250 ;  /* 0x000260fa01007387 */ /* 0x0003e20000100800 */
[----:B0-----:R-:W-:-:S03]  /*59a0*/  IMAD.WIDE.U32 R126, R133, 0x4, R124 ;  /* 0x00000004857e7825 */ /* 0x001fc600078e007c */
[----:B-1----:R-:W2:Y:S04]  /*59b0*/  LDL R250, [R1+0x23c] ;  /* 0x00023c0001fa7983 */ /* 0x002ea80000100800 */
[----:B------:R0:W3:Y:S04]  /*59c0*/  LDG.E.CONSTANT R236, desc[UR4][R126.64] ;  /* 0x000000047eec7981 */ /* 0x0000e8000c1e9900 */
[----:B------:R1:W-:Y:S01]  /*59d0*/  STL [R1+0x25c], R252 ;  /* 0x00025cfc01007387 */ /* 0x0003e20000100800 */
[----:B0-----:R-:W-:-:S03]  /*59e0*/  IMAD.WIDE.U32 R126, R132, 0x4, R124 ;  /* 0x00000004847e7825 */ /* 0x001fc600078e007c */
[----:B-1----:R-:W5:Y:S04]  /*59f0*/  LDL R252, [R1+0x238] ;  /* 0x0002380001fc7983 */ /* 0x002f680000100800 */
[----:B------:R0:W-:Y:S04]  /*5a00*/  STL [R1+0x248], R0 ;  /* 0x0002480001007387 */ /* 0x0001e80000100800 */
[----:B------:R1:W5:Y:S04]  /*5a10*/  LDG.E.CONSTANT R238, desc[UR4][R126.64] ;  /* 0x000000047eee7981 */ /* 0x000368000c1e9900 */
[----:B0-----:R-:W3:Y:S04]  /*5a20*/  LDL R0, [R1+0x240] ;  /* 0x0002400001007983 */ /* 0x001ee80000100800 */
[----:B------:R0:W-:Y:S01]  /*5a30*/  STL [R1+0x24c], R133 ;  /* 0x00024c8501007387 */ /* 0x0001e20000100800 */
[----:B-1----:R-:W-:-:S05]  /*5a40*/  IMAD.WIDE.U32 R126, R131, 0x4, R124 ;  /* 0x00000004837e7825 */ /* 0x002fca00078e007c */
[----:B------:R1:W2:Y:S04]  /*5a50*/  LDG.E.CONSTANT R240, desc[UR4][R126.64] ;  /* 0x000000047ef07981 */ /* 0x0002a8000c1e9900 */
[----:B0-----:R-:W4:Y:S01]  /*5a60*/  LDL R133, [R1+0x244] ;  /* 0x0002440001857983 */ /* 0x001f220000100800 */
[----:B-1----:R-:W-:-:S05]  /*5a70*/  IMAD.WIDE.U32 R126, R130, 0x4, R124 ;  /* 0x00000004827e7825 */ /* 0x002fca00078e007c */
[----:B------:R0:W2:Y:S02]  /*5a80*/  LDG.E.CONSTANT R242, desc[UR4][R126.64] ;  /* 0x000000047ef27981 */ /* 0x0000a4000c1e9900 */
[----:B0-----:R-:W-:-:S05]  /*5a90*/  IMAD.WIDE.U32 R126, R129, 0x4, R124 ;  /* 0x00000004817e7825 */ /* 0x001fca00078e007c */
[----:B------:R0:W2:Y:S02]  /*5aa0*/  LDG.E.CONSTANT R244, desc[UR4][R126.64] ;  /* 0x000000047ef47981 */ /* 0x0000a4000c1e9900 */
[----:B0-----:R-:W-:-:S06]  /*5ab0*/  IMAD.WIDE.U32 R126, R128, 0x4, R124 ;  /* 0x00000004807e7825 */ /* 0x001fcc00078e007c */
[----:B------:R-:W2:Y:S04]  /*5ac0*/  LDG.E.CONSTANT R126, desc[UR4][R126.64] ;  /* 0x000000047e7e7981 */ /* 0x000ea8000c1e9900 */
[----:B------:R0:W-:Y:S04]  /*5ad0*/  STL [R1+0x250], R132 ;  /* 0x0002508401007387 */ /* 0x0001e80000100800 */
[----:B------:R1:W-:Y:S04]  /*5ae0*/  STL [R1+0x254], R131 ;  /* 0x0002548301007387 */ /* 0x0003e80000100800 */
[----:B------:R1:W-:Y:S04]  /*5af0*/  STL [R1+0x258], R130 ;  /* 0x0002588201007387 */ /* 0x0003e80000100800 */
[----:B0-----:R-:W2:Y:S04]  /*5b00*/  LDL R132, [R1+0x218] ;  /* 0x0002180001847983 */ /* 0x001ea80000100800 */
[----:B-1----:R-:W2:Y:S04]  /*5b10*/  LDL R131, [R1+0x214] ;  /* 0x0002140001837983 */ /* 0x002ea80000100800 */
[----:B------:R-:W2:Y:S01]  /*5b20*/  LDL R130, [R1+0x210] ;  /* 0x0002100001827983 */ /* 0x000ea20000100800 */
[----:B----4-:R-:W-:-:S03]  /*5b30*/  FFMA R235, R133, R235, RZ ;  /* 0x000000eb85eb7223 */ /* 0x010fc600000000ff */
[----:B------:R-:W4:Y:S01]  /*5b40*/  LDL R133, [R1+0x21c] ;  /* 0x00021c0001857983 */ /* 0x000f220000100800 */
[----:B---3--:R-:W-:-:S03]  /*5b50*/  FFMA R235, R0, R236, R235 ;  /* 0x000000ec00eb7223 */ /* 0x008fc600000000eb */
[----:B------:R-:W3:Y:S01]  /*5b60*/  LDL R0, [R1+0x20c] ;  /* 0x00020c0001007983 */ /* 0x000ee20000100800 */
[----:B-----5:R-:W-:-:S03]  /*5b70*/  FFMA R235, R252, R238, R235 ;  /* 0x000000eefceb7223 */ /* 0x020fc600000000eb */
[----:B------:R-:W5:Y:S01]  /*5b80*/  LDL R252, [R1+0x228] ;  /* 0x0002280001fc7983 */ /* 0x000f620000100800 */
[----:B--2---:R-:W-:-:S03]  /*5b90*/  FFMA R235, R250, R240, R235 ;  /* 0x000000f0faeb7223 */ /* 0x004fc600000000eb */
[----:B------:R-:W2:Y:S01]  /*5ba0*/  LDL R250, [R1+0x220] ;  /* 0x0002200001fa7983 */ /* 0x000ea20000100800 */
[----:B------:R-:W-:-:S03]  /*5bb0*/  FFMA R235, R251, R242, R235 ;  /* 0x000000f2fbeb7223 */ /* 0x000fc600000000eb */
[----:B------:R-:W4:Y:S01]  /*5bc0*/  LDL R251, [R1+0x224] ;  /* 0x0002240001fb7983 */ /* 0x000f220000100800 */
[----:B------:R-:W-:-:S04]  /*5bd0*/  FFMA R235, R248, R244, R235 ;  /* 0x000000f4f8eb7223 */ /* 0x000fc800000000eb */
[----:B------:R-:W-:Y:S01]  /*5be0*/  FFMA R235, R246, R126, R235 ;  /* 0x0000007ef6eb7223 */ /* 0x000fe200000000eb */
[----:B------:R-:W-:-:S05]  /*5bf0*/  IMAD.WIDE.U32 R126, R2, 0x4, R124 ;  /* 0x00000004027e7825 */ /* 0x000fca00078e007c */
[----:B------:R0:W5:Y:S02]  /*5c00*/  LDG.E.CONSTANT R236, desc[UR4][R126.64] ;  /* 0x000000047eec7981 */ /* 0x000164000c1e9900 */
[----:B0-----:R-:W-:-:S05]  /*5c10*/  IMAD.WIDE.U32 R126, R3, 0x4, R124 ;  /* 0x00000004037e7825 */ /* 0x001fca00078e007c */
[----:B------:R0:W4:Y:S02]  /*5c20*/  LDG.E.CONSTANT R238, desc[UR4][R126.64] ;  /* 0x000000047eee7981 */ /* 0x000124000c1e9900 */
[----:B0-----:R-:W-:-:S05]  /*5c30*/  IMAD.WIDE.U32 R126, R4, 0x4, R124 ;  /* 0x00000004047e7825 */ /* 0x001fca00078e007c */
[----:B------:R0:W2:Y:S02]  /*5c40*/  LDG.E.CONSTANT R240, desc[UR4][R126.64] ;  /* 0x000000047ef07981 */ /* 0x0000a4000c1e9900 */
[----:B0-----:R-:W-:-:S05]  /*5c50*/  IMAD.WIDE.U32 R126, R5, 0x4, R124 ;  /* 0x00000004057e7825 */ /* 0x001fca00078e007c */
[----:B------:R0:W3:Y:S02]  /*5c60*/  LDG.E.CONSTANT R242, desc[UR4][R126.64] ;  /* 0x000000047ef27981 */ /* 0x0000e4000c1e9900 */
[----:B0-----:R-:W-:-:S05]  /*5c70*/  IMAD.WIDE.U32 R126, R6, 0x4, R124 ;  /* 0x00000004067e7825 */ /* 0x001fca00078e007c */
[----:B------:R0:W3:Y:S02]  /*5c80*/  LDG.E.CONSTANT R244, desc[UR4][R126.64] ;  /* 0x000000047ef47981 */ /* 0x0000e4000c1e9900 */
[----:B0-----:R-:W-:-:S05]  /*5c90*/  IMAD.WIDE.U32 R126, R7, 0x4, R124 ;  /* 0x00000004077e7825 */ /* 0x001fca00078e007c */
[----:B------:R0:W3:Y:S02]  /*5ca0*/  LDG.E.CONSTANT R246, desc[UR4][R126.64] ;  /* 0x000000047ef67981 */ /* 0x0000e4000c1e9900 */
[----:B0-----:R-:W-:-:S05]  /*5cb0*/  IMAD.WIDE.U32 R126, R8, 0x4, R124 ;  /* 0x00000004087e7825 */ /* 0x001fca00078e007c */
[----:B------:R0:W3:Y:S02]  /*5cc0*/  LDG.E.CONSTANT R248, desc[UR4][R126.64] ;  /* 0x000000047ef87981 */ /* 0x0000e4000c1e9900 */
[----:B0-----:R-:W-:-:S06]  /*5cd0*/  IMAD.WIDE.U32 R126, R9, 0x4, R124 ;  /* 0x00000004097e7825 */ /* 0x001fcc00078e007c */
[----:B------:R-:W3:Y:S01]  /*5ce0*/  LDG.E.CONSTANT R126, desc[UR4][R126.64] ;  /* 0x000000047e7e7981 */ /* 0x000ee2000c1e9900 */
[----:B-----5:R-:W-:-:S03]  /*5cf0*/  FFMA R235, R252, R236, R235 ;  /* 0x000000ecfceb7223 */ /* 0x020fc600000000eb */
[----:B------:R-:W5:Y:S01]  /*5d00*/  LDL R252, [R1+0x208] ;  /* 0x0002080001fc7983 */ /* 0x000f620000100800 */
[----:B----4-:R-:W-:-:S03]  /*5d10*/  FFMA R235, R251, R238, R235 ;  /* 0x000000eefbeb7223 */ /* 0x010fc600000000eb */
[----:B------:R-:W4:Y:S01]  /*5d20*/  LDL R251, [R1+0x204] ;  /* 0x0002040001fb7983 */ /* 0x000f220000100800 */
[----:B--2---:R-:W-:-:S03]  /*5d30*/  FFMA R235, R250, R240, R235 ;  /* 0x000000f0faeb7223 */ /* 0x004fc600000000eb */
[----:B------:R-:W2:Y:S01]  /*5d40*/  LDL R250, [R1+0x200] ;  /* 0x0002000001fa7983 */ /* 0x000ea20000100800 */
[----:B---3--:R-:W-:-:S03]  /*5d50*/  FFMA R235, R133, R242, R235 ;  /* 0x000000f285eb7223 */ /* 0x008fc600000000eb */
[----:B------:R-:W3:Y:S01]  /*5d60*/  LDL R133, [R1+0x1fc] ;  /* 0x0001fc0001857983 */ /* 0x000ee20000100800 */
[----:B------:R-:W-:-:S03]  /*5d70*/  FFMA R235, R132, R244, R235 ;  /* 0x000000f484eb7223 */ /* 0x000fc600000000eb */
[----:B------:R-:W3:Y:S01]  /*5d80*/  LDL R132, [R1+0x1f8] ;  /* 0x0001f80001847983 */ /* 0x000ee20000100800 */
[----:B------:R-:W-:-:S03]  /*5d90*/  FFMA R235, R131, R246, R235 ;  /* 0x000000f683eb7223 */ /* 0x000fc600000000eb */
[----:B------:R-:W3:Y:S01]  /*5da0*/  LDL R131, [R1+0x1f4] ;  /* 0x0001f40001837983 */ /* 0x000ee20000100800 */
[----:B------:R-:W-:-:S03]  /*5db0*/  FFMA R235, R130, R248, R235 ;  /* 0x000000f882eb7223 */ /* 0x000fc600000000eb */
[----:B------:R-:W3:Y:S01]  /*5dc0*/  LDL R130, [R1+0x1f0] ;  /* 0x0001f00001827983 */ /* 0x000ee20000100800 */
[----:B------:R-:W-:Y:S01]  /*5dd0*/  FFMA R235, R0, R126, R235 ;  /* 0x0000007e00eb7223 */ /* 0x000fe200000000eb */
[--C-:B------:R-:W-:Y:S02]  /*5de0*/  IMAD.WIDE.U32 R126, R10, 0x4, R124.reuse ;  /* 0x000000040a7e7825 */ /* 0x100fe400078e007c */
[----:B------:R-:W3:Y:S04]  /*5df0*/  LDL R0, [R1+0x1ec] ;  /* 0x0001ec0001007983 */ /* 0x000ee80000100800 */
        /* <DEDUP_REMOVED lines=241> */
[----:B----4-:R-:W-:-:S04]  /*6d10*/  FFMA R235, R251, R238, R235 ;  /* 0x000000eefbeb7223 */ /* 0x010fc800000000eb */
[----:B--2---:R-:W-:Y:S02]  /*6d20*/  FFMA R235, R250, R240, R235 ;  /* 0x000000f0faeb7223 */ /* 0x004fe400000000eb */
[----:B------:R-:W2:Y:S02]  /*6d30*/  LDL R250, [R1+0x100] ;  /* 0x0001000001fa7983 */ /* 0x000ea40000100800 */
[----:B---3--:R-:W-:Y:S02]  /*6d40*/  FFMA R235, R133, R242, R235 ;  /* 0x000000f285eb7223 */ /* 0x008fe400000000eb */
[----:B------:R-:W3:Y:S02]  /*6d50*/  LDL R133, [R1+0xfc] ;  /* 0x0000fc0001857983 */ /* 0x000ee40000100800 */
[----:B------:R-:W-:Y:S02]  /*6d60*/  FFMA R235, R132, R244, R235 ;  /* 0x000000f484eb7223 */ /* 0x000fe400000000eb */
[----:B------:R-:W4:Y:S02]  /*6d70*/  LDL R132, [R1+0xf8] ;  /* 0x0000f80001847983 */ /* 0x000f240000100800 */
[----:B------:R-:W-:-:S02]  /*6d80*/  FFMA R235, R131, R246, R235 ;  /* 0x000000f683eb7223 */ /* 0x000fc400000000eb */
[----:B------:R-:W4:Y:S02]  /*6d90*/  LDL R131, [R1+0xf4] ;  /* 0x0000f40001837983 */ /* 0x000f240000100800 */
[----:B------:R-:W-:Y:S02]  /*6da0*/  FFMA R235, R130, R248, R235 ;  /* 0x000000f882eb7223 */ /* 0x000fe400000000eb */
[----:B------:R-:W4:Y:S02]  /*6db0*/  LDL R130, [R1+0xf0] ;  /* 0x0000f00001827983 */ /* 0x000f240000100800 */
[----:B------:R-:W-:Y:S01]  /*6dc0*/  FFMA R235, R0, R126, R235 ;  /* 0x0000007e00eb7223 */ /* 0x000fe200000000eb */
[--C-:B------:R-:W-:Y:S01]  /*6dd0*/  IMAD.WIDE.U32 R126, R74, 0x4, R124.reuse ;  /* 0x000000044a7e7825 */ /* 0x100fe200078e007c */
[----:B------:R-:W4:Y:S04]  /*6de0*/  LDL R0, [R1+0xec] ;  /* 0x0000ec0001007983 */ /* 0x000f280000100800 */
[----:B------:R0:W5:Y:S02]  /*6df0*/  LDG.E.CONSTANT R236, desc[UR4][R126.64] ;  /* 0x000000047eec7981 */ /* 0x000164000c1e9900 */
[----:B0-----:R-:W-:-:S05]  /*6e00*/  IMAD.WIDE.U32 R126, R75, 0x4, R124 ;  /* 0x000000044b7e7825 */ /* 0x001fca00078e007c */
[----:B------:R0:W2:Y:S02]  /*6e10*/  LDG.E.CONSTANT R238, desc[UR4][R126.64] ;  /* 0x000000047eee7981 */ /* 0x0000a4000c1e9900 */
[----:B0-----:R-:W-:-:S05]  /*6e20*/  IMAD.WIDE.U32 R126, R76, 0x4, R124 ;  /* 0x000000044c7e7825 */ /* 0x001fca00078e007c */
[----:B------:R0:W3:Y:S02]  /*6e30*/  LDG.E.CONSTANT R242, desc[UR4][R126.64] ;  /* 0x000000047ef27981 */ /* 0x0000e4000c1e9900 */
[----:B0-----:R-:W-:-:S05]  /*6e40*/  IMAD.WIDE.U32 R126, R77, 0x4, R124 ;  /* 0x000000044d7e7825 */ /* 0x001fca00078e007c */
[----:B------:R0:W4:Y:S02]  /*6e50*/  LDG.E.CONSTANT R240, desc[UR4][R126.64] ;  /* 0x000000047ef07981 */ /* 0x000124000c1e9900 */
[----:B0-----:R-:W-:-:S05]  /*6e60*/  IMAD.WIDE.U32 R126, R78, 0x4, R124 ;  /* 0x000000044e7e7825 */ /* 0x001fca00078e007c */
[----:B------:R0:W4:Y:S02]  /*6e70*/  LDG.E.CONSTANT R244, desc[UR4][R126.64] ;  /* 0x000000047ef47981 */ /* 0x000124000c1e9900 */
[----:B0-----:R-:W-:-:S05]  /*6e80*/  IMAD.WIDE.U32 R126, R79, 0x4, R124 ;  /* 0x000000044f7e7825 */ /* 0x001fca00078e007c */
[----:B------:R0:W4:Y:S02]  /*6e90*/  LDG.E.CONSTANT R246, desc[UR4][R126.64] ;  /* 0x000000047ef67981 */ /* 0x000124000c1e9900 */
[----:B0-----:R-:W-:-:S05]  /*6ea0*/  IMAD.WIDE.U32 R126, R80, 0x4, R124 ;  /* 0x00000004507e7825 */ /* 0x001fca00078e007c */
[----:B------:R0:W4:Y:S02]  /*6eb0*/  LDG.E.CONSTANT R248, desc[UR4][R126.64] ;  /* 0x000000047ef87981 */ /* 0x000124000c1e9900 */
[----:B0-----:R-:W-:-:S05]  /*6ec0*/  IMAD.WIDE.U32 R126, R81, 0x4, R124 ;  /* 0x00000004517e7825 */ /* 0x001fca00078e007c */
[----:B------:R0:W4:Y:S04]  /*6ed0*/  LDG.E.CONSTANT R251, desc[UR4][R126.64] ;  /* 0x000000047efb7981 */ /* 0x000128000c1e9900 */
[----:B------:R-:W5:Y:S02]  /*6ee0*/  LDL R127, [R1+0x108] ;  /* 0x00010800017f7983 */ /* 0x000f640000100800 */
[----:B-----5:R-:W-:-:S04]  /*6ef0*/  FFMA R235, R127, R236, R235 ;  /* 0x000000ec7feb7223 */ /* 0x020fc800000000eb */
[----:B--2---:R-:W-:Y:S01]  /*6f00*/  FFMA R235, R252, R238, R235 ;  /* 0x000000eefceb7223 */ /* 0x004fe200000000eb */
[----:B0-----:R-:W-:Y:S01]  /*6f10*/  IMAD.WIDE.U32 R126, R82, 0x4, R124 ;  /* 0x00000004527e7825 */ /* 0x001fe200078e007c */
[----:B------:R-:W2:Y:S03]  /*6f20*/  LDL R252, [R1+0xe4] ;  /* 0x0000e40001fc7983 */ /* 0x000ea60000100800 */
[----:B---3--:R-:W-:Y:S01]  /*6f30*/  FFMA R242, R250, R242, R235 ;  /* 0x000000f2faf27223 */ /* 0x008fe200000000eb */
[----:B------:R0:W3:Y:S03]  /*6f40*/  LDG.E.CONSTANT R238, desc[UR4][R126.64] ;  /* 0x000000047eee7981 */ /* 0x0000e6000c1e9900 */
[----:B----4-:R-:W-:Y:S01]  /*6f50*/  FFMA R240, R133, R240, R242 ;  /* 0x000000f085f07223 */ /* 0x010fe200000000f2 */
[----:B------:R-:W4:Y:S03]  /*6f60*/  LDL R250, [R1+0xe0] ;  /* 0x0000e00001fa7983 */ /* 0x000f260000100800 */
[----:B------:R-:W-:Y:S01]  /*6f70*/  FFMA R240, R132, R244, R240 ;  /* 0x000000f484f07223 */ /* 0x000fe200000000f0 */
[----:B------:R-:W5:Y:S01]  /*6f80*/  LDL R133, [R1+0xdc] ;  /* 0x0000dc0001857983 */ /* 0x000f620000100800 */
[----:B0-----:R-:W-:-:S04]  /*6f90*/  IMAD.WIDE.U32 R126, R83, 0x4, R124 ;  /* 0x00000004537e7825 */ /* 0x001fc800078e007c */
[----:B------:R-:W-:Y:S01]  /*6fa0*/  FFMA R240, R131, R246, R240 ;  /* 0x000000f683f07223 */ /* 0x000fe200000000f0 */
[----:B------:R-:W5:Y:S04]  /*6fb0*/  LDL R132, [R1+0xd8] ;  /* 0x0000d80001847983 */ /* 0x000f680000100800 */
[----:B------:R0:W2:Y:S01]  /*6fc0*/  LDG.E.CONSTANT R236, desc[UR4][R126.64] ;  /* 0x000000047eec7981 */ /* 0x0000a2000c1e9900 */
[----:B------:R-:W-:-:S03]  /*6fd0*/  FFMA R235, R130, R248, R240 ;  /* 0x000000f882eb7223 */ /* 0x000fc600000000f0 */
[----:B------:R-:W5:Y:S01]  /*6fe0*/  LDL R131, [R1+0xd4] ;  /* 0x0000d40001837983 */ /* 0x000f620000100800 */
[----:B0-----:R-:W-:-:S03]  /*6ff0*/  IMAD.WIDE.U32 R126, R84, 0x4, R124 ;  /* 0x00000004547e7825 */ /* 0x001fc600078e007c */
[----:B------:R-:W5:Y:S04]  /*7000*/  LDL R130, [R1+0xd0] ;  /* 0x0000d00001827983 */ /* 0x000f680000100800 */
[----:B------:R0:W4:Y:S02]  /*7010*/  LDG.E.CONSTANT R240, desc[UR4][R126.64] ;  /* 0x000000047ef07981 */ /* 0x000124000c1e9900 */
[----:B0-----:R-:W-:-:S05]  /*7020*/  IMAD.WIDE.U32 R126, R85, 0x4, R124 ;  /* 0x00000004557e7825 */ /* 0x001fca00078e007c */
[----:B------:R0:W5:Y:S02]  /*7030*/  LDG.E.CONSTANT R242, desc[UR4][R126.64] ;  /* 0x000000047ef27981 */ /* 0x000164000c1e9900 */
[----:B0-----:R-:W-:-:S05]  /*7040*/  IMAD.WIDE.U32 R126, R86, 0x4, R124 ;  /* 0x00000004567e7825 */ /* 0x001fca00078e007c */
[----:B------:R0:W5:Y:S02]  /*7050*/  LDG.E.CONSTANT R244, desc[UR4][R126.64] ;  /* 0x000000047ef47981 */ /* 0x000164000c1e9900 */
[----:B0-----:R-:W-:-:S05]  /*7060*/  IMAD.WIDE.U32 R126, R87, 0x4, R124 ;  /* 0x00000004577e7825 */ /* 0x001fca00078e007c */
[----:B------:R0:W5:Y:S02]  /*7070*/  LDG.E.CONSTANT R246, desc[UR4][R126.64] ;  /* 0x000000047ef67981 */ /* 0x000164000c1e9900 */
[----:B0-----:R-:W-:-:S05]  /*7080*/  IMAD.WIDE.U32 R126, R88, 0x4, R124 ;  /* 0x00000004587e7825 */ /* 0x001fca00078e007c */
[----:B------:R0:W5:Y:S01]  /*7090*/  LDG.E.CONSTANT R248, desc[UR4][R126.64] ;  /* 0x000000047ef87981 */ /* 0x000162000c1e9900 */
[----:B------:R-:W-:-:S03]  /*70a0*/  FFMA R235, R0, R251, R235 ;  /* 0x000000fb00eb7223 */ /* 0x000fc600000000eb */
[----:B------:R-:W5:Y:S01]  /*70b0*/  LDL R0, [R1+0xcc] ;  /* 0x0000cc0001007983 */ /* 0x000f620000100800 */
[----:B0-----:R-:W-:-:S05]  /*70c0*/  IMAD.WIDE.U32 R126, R89, 0x4, R124 ;  /* 0x00000004597e7825 */ /* 0x001fca00078e007c */
[----:B------:R0:W5:Y:S04]  /*70d0*/  LDG.E.CONSTANT R251, desc[UR4][R126.64] ;  /* 0x000000047efb7981 */ /* 0x000168000c1e9900 */
[----:B------:R-:W3:Y:S02]  /*70e0*/  LDL R127, [R1+0xe8] ;  /* 0x0000e800017f7983 */ /* 0x000ee40000100800 */
[----:B---3--:R-:W-:-:S04]  /*70f0*/  FFMA R238, R127, R238, R235 ;  /* 0x000000ee7fee7223 */ /* 0x008fc800000000eb */
[----:B--2---:R-:W-:Y:S01]  /*7100*/  FFMA R236, R252, R236, R238 ;  /* 0x000000ecfcec7223 */ /* 0x004fe200000000ee */
[----:B0-----:R-:W-:Y:S01]  /*7110*/  IMAD.WIDE.U32 R126, R90, 0x4, R124 ;  /* 0x000000045a7e7825 */ /* 0x001fe200078e007c */
[----:B------:R-:W2:Y:S03]  /*7120*/  LDL R252, [R1+0xc4] ;  /* 0x0000c40001fc7983 */ /* 0x000ea60000100800 */
[----:B----4-:R-:W-:Y:S01]  /*7130*/  FFMA R236, R250, R240, R236 ;  /* 0x000000f0faec7223 */ /* 0x010fe200000000ec */
[----:B------:R0:W3:Y:S03]  /*7140*/  LDG.E.CONSTANT R235, desc[UR4][R126.64] ;  /* 0x000000047eeb7981 */ /* 0x0000e6000c1e9900 */
[----:B-----5:R-:W-:Y:S01]  /*7150*/  FFMA R236, R133, R242, R236 ;  /* 0x000000f285ec7223 */ /* 0x020fe200000000ec */
[----:B------:R-:W4:Y:S03]  /*7160*/  LDL R250, [R1+0xc0] ;  /* 0x0000c00001fa7983 */ /* 0x000f260000100800 */
[----:B------:R-:W-:Y:S01]  /*7170*/  FFMA R236, R132, R244, R236 ;  /* 0x000000f484ec7223 */ /* 0x000fe200000000ec */
[----:B------:R-:W5:Y:S03]  /*7180*/  LDL R133, [R1+0xbc] ;  /* 0x0000bc0001857983 */ /* 0x000f660000100800 */
[----:B------:R-:W-:Y:S01]  /*7190*/  FFMA R236, R131, R246, R236 ;  /* 0x000000f683ec7223 */ /* 0x000fe200000000ec */
[----:B0-----:R-:W-:Y:S01]  /*71a0*/  IMAD.WIDE.U32 R126, R91, 0x4, R124 ;  /* 0x000000045b7e7825 */ /* 0x001fe200078e007c */
[----:B------:R-:W5:Y:S03]  /*71b0*/  LDL R132, [R1+0xb8] ;  /* 0x0000b80001847983 */ /* 0x000f660000100800 */
[----:B------:R-:W-:Y:S01]  /*71c0*/  FFMA R236, R130, R248, R236 ;  /* 0x000000f882ec7223 */ /* 0x000fe200000000ec */
[----:B------:R-:W5:Y:S03]  /*71d0*/  LDL R131, [R1+0xb4] ;  /* 0x0000b40001837983 */ /* 0x000f660000100800 */
[----:B------:R-:W-:-:S02]  /*71e0*/  FFMA R238, R0, R251, R236 ;  /* 0x000000fb00ee7223 */ /* 0x000fc400000000ec */
[----:B------:R0:W2:Y:S04]  /*71f0*/  LDG.E.CONSTANT R236, desc[UR4][R126.64] ;  /* 0x000000047eec7981 */ /* 0x0000a8000c1e9900 */
[----:B------:R-:W5:Y:S04]  /*7200*/  LDL R130, [R1+0xb0] ;  /* 0x0000b00001827983 */ /* 0x000f680000100800 */
[----:B------:R-:W5:Y:S01]  /*7210*/  LDL R0, [R1+0xac] ;  /* 0x0000ac0001007983 */ /* 0x000f620000100800 */
[----:B0-----:R-:W-:-:S05]  /*7220*/  IMAD.WIDE.U32 R126, R92, 0x4, R124 ;  /* 0x000000045c7e7825 */ /* 0x001fca00078e007c */
        /* <DEDUP_REMOVED lines=8> */
[----:B------:R0:W5:Y:S02]  /*72b0*/  LDG.E.CONSTANT R248, desc[UR4][R126.64] ;  /* 0x000000047ef87981 */ /* 0x000164000c1e9900 */
        /* <DEDUP_REMOVED lines=67> */
[----:B---3--:R-:W-:Y:S01]  /*76f0*/  FFMA R238, R127, R235, R238 ;  /* 0x000000eb7fee7223 */ /* 0x008fe200000000ee */
[----:B0-----:R-:W-:-:S04]  /*7700*/  IMAD.WIDE.U32 R126, R114, 0x4, R124 ;  /* 0x00000004727e7825 */ /* 0x001fc800078e007c */
[----:B--2---:R-:W-:Y:S01]  /*7710*/  FFMA R236, R252, R236, R238 ;  /* 0x000000ecfcec7223 */ /* 0x004fe200000000ee */
[----:B------:R0:W2:Y:S03]  /*7720*/  LDG.E.CONSTANT R235, desc[UR4][R126.64] ;  /* 0x000000047eeb7981 */ /* 0x0000a6000c1e9900 */
[----:B----4-:R-:W-:Y:S02]  /*7730*/  FFMA R236, R250, R240, R236 ;  /* 0x000000f0faec7223 */ /* 0x010fe400000000ec */
[----:B------:R-:W2:Y:S04]  /*7740*/  LDL R250, [R1+0x68] ;  /* 0x0000680001fa7983 */ /* 0x000ea80000100800 */
[----:B------:R-:W3:Y:S01]  /*7750*/  LDL R252, [R1+0x64] ;  /* 0x0000640001fc7983 */ /* 0x000ee20000100800 */
[----:B0-----:R-:W-:-:S05]  /*7760*/  IMAD.WIDE.U32 R126, R115, 0x4, R124 ;  /* 0x00000004737e7825 */ /* 0x001fca00078e007c */
[----:B------:R0:W3:Y:S01]  /*7770*/  LDG.E.CONSTANT R238, desc[UR4][R126.64] ;  /* 0x000000047eee7981 */ /* 0x0000e2000c1e9900 */
[----:B-----5:R-:W-:-:S03]  /*7780*/  FFMA R236, R133, R242, R236 ;  /* 0x000000f285ec7223 */ /* 0x020fc600000000ec */
[----:B------:R-:W4:Y:S01]  /*7790*/  LDL R133, [R1+0x58] ;  /* 0x0000580001857983 */ /* 0x000f220000100800 */
[----:B------:R-:W-:-:S03]  /*77a0*/  FFMA R236, R132, R244, R236 ;  /* 0x000000f484ec7223 */ /* 0x000fc600000000ec */
[----:B------:R-:W5:Y:S01]  /*77b0*/  LDL R132, [R1+0x54] ;  /* 0x0000540001847983 */ /* 0x000f620000100800 */
[----:B------:R-:W-:Y:S01]  /*77c0*/  FFMA R236, R131, R246, R236 ;  /* 0x000000f683ec7223 */ /* 0x000fe200000000ec */
[----:B0-----:R-:W-:Y:S02]  /*77d0*/  IMAD.WIDE.U32 R126, R116, 0x4, R124 ;  /* 0x00000004747e7825 */ /* 0x001fe400078e007c */
[----:B------:R-:W5:Y:S02]  /*77e0*/  LDL R131, [R1+0x50] ;  /* 0x0000500001837983 */ /* 0x000f640000100800 */
[----:B------:R-:W-:Y:S02]  /*77f0*/  FFMA R236, R130, R248, R236 ;  /* 0x000000f882ec7223 */ /* 0x000fe400000000ec */
[----:B------:R0:W4:Y:S02]  /*7800*/  LDG.E.CONSTANT R240, desc[UR4][R126.64] ;  /* 0x000000047ef07981 */ /* 0x000124000c1e9900 */
[----:B------:R-:W-:-:S02]  /*7810*/  FFMA R236, R0, R251, R236 ;  /* 0x000000fb00ec7223 */ /* 0x000fc400000000ec */
[----:B------:R-:W5:Y:S04]  /*7820*/  LDL R251, [R1+0x5c] ;  /* 0x00005c0001fb7983 */ /* 0x000f680000100800 */
[----:B------:R-:W5:Y:S01]  /*7830*/  LDL R130, [R1+0x4c] ;  /* 0x00004c0001827983 */ /* 0x000f620000100800 */
[----:B0-----:R-:W-:-:S03]  /*7840*/  IMAD.WIDE.U32 R126, R117, 0x4, R124 ;  /* 0x00000004757e7825 */ /* 0x001fc600078e007c */
[----:B------:R-:W5:Y:S04]  /*7850*/  LDL R0, [R1+0x48] ;  /* 0x0000480001007983 */ /* 0x000f680000100800 */
[----:B------:R0:W5:Y:S02]  /*7860*/  LDG.E.CONSTANT R242, desc[UR4][R126.64] ;  /* 0x000000047ef27981 */ /* 0x000164000c1e9900 */
[----:B0-----:R-:W-:-:S05]  /*7870*/  IMAD.WIDE.U32 R126, R118, 0x4, R124 ;  /* 0x00000004767e7825 */ /* 0x001fca00078e007c */
[----:B------:R0:W5:Y:S02]  /*7880*/  LDG.E.CONSTANT R244, desc[UR4][R126.64] ;  /* 0x000000047ef47981 */ /* 0x000164000c1e9900 */
[----:B0-----:R-:W-:-:S05]  /*7890*/  IMAD.WIDE.U32 R126, R119, 0x4, R124 ;  /* 0x00000004777e7825 */ /* 0x001fca00078e007c */
[----:B------:R0:W5:Y:S02]  /*78a0*/  LDG.E.CONSTANT R246, desc[UR4][R126.64] ;  /* 0x000000047ef67981 */ /* 0x000164000c1e9900 */
[----:B0-----:R-:W-:-:S05]  /*78b0*/  IMAD.WIDE.U32 R126, R120, 0x4, R124 ;  /* 0x00000004787e7825 */ /* 0x001fca00078e007c */
[----:B------:R0:W5:Y:S02]  /*78c0*/  LDG.E.CONSTANT R248, desc[UR4][R126.64] ;  /* 0x000000047ef87981 */ /* 0x000164000c1e9900 */
[----:B0-----:R-:W-:-:S04]  /*78d0*/  IMAD.WIDE.U32 R126, R121, 0x4, R124 ;  /* 0x00000004797e7825 */ /* 0x001fc800078e007c */
[----:B------:R-:W-:Y:S02]  /*78e0*/  IMAD.WIDE.U32 R124, R122, 0x4, R124 ;  /* 0x000000047a7c7825 */ /* 0x000fe400078e007c */
[----:B------:R-:W5:Y:S04]  /*78f0*/  LDG.E.CONSTANT R126, desc[UR4][R126.64] ;  /* 0x000000047e7e7981 */ /* 0x000f68000c1e9900 */
[----:B------:R0:W5:Y:S02]  /*7900*/  LDG.E.CONSTANT R127, desc[UR4][R124.64] ;  /* 0x000000047c7f7981 */ /* 0x000164000c1e9900 */
[----:B0-----:R-:W0:Y:S02]  /*7910*/  LDC.64 R124, c[0x0][0x3a0] ;  /* 0x0000e800ff7c7b82 */ /* 0x001e240000000a00 */
[----:B0-----:R-:W-:-:S04]  /*7920*/  IMAD.WIDE.U32 R124, R123, 0x4, R124 ;  /* 0x000000047b7c7825 */ /* 0x001fc800078e007c */
[----:B--2---:R-:W-:Y:S02]  /*7930*/  FFMA R236, R250, R235, R236 ;  /* 0x000000ebfaec7223 */ /* 0x004fe400000000ec */
[----:B------:R-:W2:Y:S04]  /*7940*/  LDL.LU R250, [R1+0x260] ;  /* 0x0002600001fa7983 */ /* 0x000ea80000300800 */
[----:B------:R-:W2:Y:S01]  /*7950*/  LDG.E.CONSTANT R235, desc[UR4][R124.64+0x1fc] ;  /* 0x0001fc047ceb7981 */ /* 0x000ea2000c1e9900 */
[----:B---3--:R-:W-:-:S03]  /*7960*/  FFMA R236, R252, R238, R236 ;  /* 0x000000eefcec7223 */ /* 0x008fc600000000ec */
[----:B------:R-:W3:Y:S04]  /*7970*/  LDL.LU R252, [R1+0x25c] ;  /* 0x00025c0001fc7983 */ /* 0x000ee80000300800 */
[----:B------:R-:W4:Y:S02]  /*7980*/  LDL R238, [R1+0x60] ;  /* 0x0000600001ee7983 */ /* 0x000f240000100800 */
[----:B----4-:R-:W-:-:S04]  /*7990*/  FFMA R236, R238, R240, R236 ;  /* 0x000000f0eeec7223 */ /* 0x010fc800000000ec */
[----:B-----5:R-:W-:-:S04]  /*79a0*/  FFMA R236, R251, R242, R236 ;  /* 0x000000f2fbec7223 */ /* 0x020fc800000000ec */
[----:B------:R-:W-:Y:S01]  /*79b0*/  FFMA R236, R133, R244, R236 ;  /* 0x000000f485ec7223 */ /* 0x000fe200000000ec */
[----:B------:R-:W-:Y:S01]  /*79c0*/  MOV R242, 0x3f800000 ;  /* 0x3f80000000f27802 */ /* 0x000fe20000000f00 */
[----:B------:R-:W4:Y:S02]  /*79d0*/  LDG.E.CONSTANT R244, desc[UR4][R124.64+0x18] ;  /* 0x000018047cf47981 */ /* 0x000f24000c1e9900 */
[----:B------:R-:W-:Y:S02]  /*79e0*/  FFMA R236, R132, R246, R236 ;  /* 0x000000f684ec7223 */ /* 0x000fe400000000ec */
[----:B------:R-:W5:Y:S02]  /*79f0*/  LDG.E.CONSTANT R246, desc[UR4][R124.64+0x1c] ;  /* 0x00001c047cf67981 */ /* 0x000f64000c1e9900 */
[----:B------:R-:W-:Y:S02]  /*7a00*/  FFMA R236, R131, R248, R236 ;  /* 0x000000f883ec7223 */ /* 0x000fe400000000ec */
[----:B------:R-:W3:Y:S02]  /*7a10*/  LDG.E.CONSTANT R248, desc[UR4][R124.64+0x20] ;  /* 0x000020047cf87981 */ /* 0x000ee4000c1e9900 */
[----:B------:R-:W-:-:S02]  /*7a20*/  FFMA R126, R130, R126, R236 ;  /* 0x0000007e827e7223 */ /* 0x000fc400000000ec */
[----:B------:R-:W3:Y:S02]  /*7a30*/  LDL.LU R130, [R1] ;  /* 0x0000000001827983 */ /* 0x000ee40000300800 */
[----:B------:R-:W-:Y:S02]  /*7a40*/  FFMA R127, R0, R127, R126 ;  /* 0x0000007f007f7223 */ /* 0x000fe4000000007e */
[----:B------:R-:W3:Y:S02]  /*7a50*/  LDL.LU R251, [R1+0xc] ;  /* 0x00000c0001fb7983 */ /* 0x000ee40000300800 */
[C---:B------:R-:W-:Y:S02]  /*7a60*/  FMUL R126, R127.reuse, 0.044714998453855514526 ;  /* 0x3d3727137f7e7820 */ /* 0x040fe40000400000 */
[----:B------:R-:W3:Y:S02]  /*7a70*/  LDL.LU R133, [R1+0x10] ;  /* 0x0000100001857983 */ /* 0x000ee40000300800 */
[----:B------:R-:W-:-:S02]  /*7a80*/  FMUL R126, R127, R126 ;  /* 0x0000007e7f7e7220 */ /* 0x000fc40000400000 */
[----:B------:R-:W3:Y:S02]  /*7a90*/  LDL.LU R132, [R1+0x14] ;  /* 0x0000140001847983 */ /* 0x000ee40000300800 */
[----:B------:R-:W-:Y:S02]  /*7aa0*/  FFMA R126, R127, R126, R127 ;  /* 0x0000007e7f7e7223 */ /* 0x000fe4000000007f */
[----:B------:R-:W3:Y:S02]  /*7ab0*/  LDL.LU R131, [R1+0x18] ;  /* 0x0000180001837983 */ /* 0x000ee40000300800 */
[----:B------:R-:W-:Y:S02]  /*7ac0*/  FMUL R236, R126, 0.79788458347320556641 ;  /* 0x3f4c422a7eec7820 */ /* 0x000fe40000400000 */
[----:B------:R-:W3:Y:S02]  /*7ad0*/  LDL.LU R0, [R1+0x1c] ;  /* 0x00001c0001007983 */ /* 0x000ee40000300800 */
[----:B------:R-:W-:-:S06]  /*7ae0*/  FMUL R126, |R236|, 2.8853900432586669922 ;  /* 0x4038aa3bec7e7820 */ /* 0x000fcc0000400200 */
[----:B------:R-:W0:Y:S01]  /*7af0*/  MUFU.EX2 R126, R126 ;  /* 0x0000007e007e7308 */ /* 0x000e220000000800 */
[----:B------:R-:W-:Y:S01]  /*7b00*/  FMUL R238, R236, R236 ;  /* 0x000000ececee7220 */ /* 0x000fe20000400000 */
[----:B0-----:R-:W-:-:S06]  /*7b10*/  FADD R126, R126, 1 ;  /* 0x3f8000007e7e7421 */ /* 0x001fcc0000000000 */
[----:B------:R0:W1:Y:S02]  /*7b20*/  MUFU.RCP R240, R126 ;  /* 0x0000007e00f07308 */ /* 0x0000640000001000 */
[----:B0-----:R-:W-:Y:S01]  /*7b30*/  HFMA2 R126, -RZ, RZ, 1.125, -9232 ;  /* 0x3c80f082ff7e7431 */ /* 0x001fe200000001ff */
[C---:B------:R-:W-:Y:S02]  /*7b40*/  FSETP.GE.AND P1, PT, |R236|.reuse, 0.60000002384185791016, PT ;  /* 0x3f19999aec00780b */ /* 0x040fe40003f26200 */
[----:B------:R-:W-:Y:S02]  /*7b50*/  FSETP.GE.AND P0, PT, |R236|, 9.010913848876953125, PT ;  /* 0x41102cb4ec00780b */ /* 0x000fe40003f06200 */
[----:B------:R-:W-:Y:S01]  /*7b60*/  FFMA R126, R238, R126, -0.052303962409496307373 ;  /* 0xbd563caeee7e7423 */ /* 0x000fe2000000007e */
[----:B-1----:R-:W-:Y:S02]  /*7b70*/  FFMA R240, R240, -2, R242 ;  /* 0xc0000000f0f07823 */ /* 0x002fe400000000f2 */
[----:B------:R-:W4:Y:S01]  /*7b80*/  LDG.E.CONSTANT R242, desc[UR4][R124.64+0x14] ;  /* 0x000014047cf27981 */ /* 0x000f22000c1e9900 */
[----:B------:R-:W-:-:S04]  /*7b90*/  FFMA R126, R238, R126, 0.1331529766321182251 ;  /* 0x3e085941ee7e7423 */ /* 0x000fc8000000007e */
[----:B------:R-:W-:Y:S01]  /*7ba0*/  FFMA R126, R238, R126, -0.33332768082618713379 ;  /* 0xbeaaa9edee7e7423 */ /* 0x000fe2000000007e */
[----:B------:R-:W-:-:S03]  /*7bb0*/  FSEL R240, R240, 1, !P0 ;  /* 0x3f800000f0f07808 */ /* 0x000fc60004000000 */
[----:B------:R-:W-:Y:S01]  /*7bc0*/  FFMA R126, R238, R126, RZ ;  /* 0x0000007eee7e7223 */ /* 0x000fe200000000ff */
[--C-:B------:R-:W-:Y:S01]  /*7bd0*/  LOP3.LUT R240, R240, 0x80000000, R236.reuse, 0xb8, !PT ;  /* 0x80000000f0f07812 */ /* 0x100fe200078eb8ec */
[----:B------:R-:W5:Y:S02]  /*7be0*/  LDG.E.CONSTANT R238, desc[UR4][R124.64+0xc] ;  /* 0x00000c047cee7981 */ /* 0x000f64000c1e9900 */
[----:B------:R-:W-:Y:S01]  /*7bf0*/  @!P1 FFMA R240, R236, R126, R236 ;  /* 0x0000007eecf09223 */ /* 0x000fe200000000ec */
[----:B------:R-:W-:Y:S01]  /*7c00*/  FMUL R126, R127, 0.5 ;  /* 0x3f0000007f7e7820 */ /* 0x000fe20000400000 */
[----:B------:R-:W3:Y:S02]  /*7c10*/  LDG.E.CONSTANT R236, desc[UR4][R124.64+0x8] ;  /* 0x000008047cec7981 */ /* 0x000ee4000c1e9900 */
[----:B------:R-:W-:Y:S02]  /*7c20*/  FADD R240, R240, 1 ;  /* 0x3f800000f0f07421 */ /* 0x000fe40000000000 */
[----:B------:R-:W4:Y:S02]  /*7c30*/  LDG.E.CONSTANT R127, desc[UR4][R124.64] ;  /* 0x000000047c7f7981 */ /* 0x000f24000c1e9900 */
[----:B------:R-:W-:-:S02]  /*7c40*/  FMUL R126, R126, R240 ;  /* 0x000000f07e7e7220 */ /* 0x000fc40000400000 */
[----:B------:R-:W5:Y:S02]  /*7c50*/  LDG.E.CONSTANT R240, desc[UR4][R124.64+0x10] ;  /* 0x000010047cf07981 */ /* 0x000f64000c1e9900 */
[C---:B--2---:R-:W-:Y:S02]  /*7c60*/  FFMA R134, R126.reuse, R235, R134 ;  /* 0x000000eb7e867223 */ /* 0x044fe40000000086 */
[----:B------:R-:W2:Y:S01]  /*7c70*/  LDG.E.CONSTANT R235, desc[UR4][R124.64+0x4] ;  /* 0x000004047ceb7981 */ /* 0x000ea2000c1e9900 */
[----:B----4-:R-:W-:-:S03]  /*7c80*/  FFMA R135, R126, R127, R135 ;  /* 0x0000007f7e877223 */ /* 0x010fc60000000087 */
[----:B------:R-:W4:Y:S01]  /*7c90*/  LDG.E.CONSTANT R127, desc[UR4][R124.64+0x24] ;  /* 0x000024047c7f7981 */ /* 0x000f22000c1e9900 */
[----:B--2---:R-:W-:-:S03]  /*7ca0*/  FFMA R136, R126, R235, R136 ;  /* 0x000000eb7e887223 */ /* 0x004fc60000000088 */
[----:B------:R-:W2:Y:S01]  /*7cb0*/  LDG.E.CONSTANT R235, desc[UR4][R124.64+0x28] ;  /* 0x000028047ceb7981 */ /* 0x000ea2000c1e9900 */
[C---:B---3--:R-:W-:Y:S01]  /*7cc0*/  FFMA R137, R126.reuse, R236, R137 ;  /* 0x000000ec7e897223 */ /* 0x048fe20000000089 */
[C---:B-----5:R-:W-:Y:S01]  /*7cd0*/  FFMA R138, R126.reuse, R238, R138 ;  /* 0x000000ee7e8a7223 */ /* 0x060fe2000000008a */
[C---:B------:R-:W-:Y:S01]  /*7ce0*/  FFMA R139, R126.reuse, R240, R139 ;  /* 0x000000f07e8b7223 */ /* 0x040fe2000000008b */
[----:B------:R-:W3:Y:S01]  /*7cf0*/  LDG.E.CONSTANT R236, desc[UR4][R124.64+0x2c] ;  /* 0x00002c047cec7981 */ /* 0x000ee2000c1e9900 */
[C---:B------:R-:W-:Y:S01]  /*7d00*/  FFMA R142, R126.reuse, R246, R142 ;  /* 0x000000f67e8e7223 */ /* 0x040fe2000000008e */
[C---:B------:R-:W-:Y:S02]  /*7d10*/  FFMA R140, R126.reuse, R242, R140 ;  /* 0x000000f27e8c7223 */ /* 0x040fe4000000008c */
[----:B------:R-:W5:Y:S04]  /*7d20*/  LDG.E.CONSTANT R238, desc[UR4][R124.64+0x30] ;  /* 0x000030047cee7981 */ /* 0x000f68000c1e9900 */
[----:B------:R-:W5:Y:S01]  /*7d30*/  LDG.E.CONSTANT R240, desc[UR4][R124.64+0x34] ;  /* 0x000034047cf07981 */ /* 0x000f62000c1e9900 */
[----:B------:R-:W-:-:S03]  /*7d40*/  FFMA R141, R126, R244, R141 ;  /* 0x000000f47e8d7223 */ /* 0x000fc6000000008d */
[----:B------:R-:W5:Y:S04]  /*7d50*/  LDG.E.CONSTANT R246, desc[UR4][R124.64+0x40] ;  /* 0x000040047cf67981 */ /* 0x000f68000c1e9900 */
[----:B------:R-:W5:Y:S04]  /*7d60*/  LDG.E.CONSTANT R242, desc[UR4][R124.64+0x38] ;  /* 0x000038047cf27981 */ /* 0x000f68000c1e9900 */
[----:B------:R-:W5:Y:S01]  /*7d70*/  LDG.E.CONSTANT R244, desc[UR4][R124.64+0x3c] ;  /* 0x00003c047cf47981 */ /* 0x000f62000c1e9900 */
[----:B------:R-:W-:-:S03]  /*7d80*/  FFMA R143, R126, R248, R143 ;  /* 0x000000f87e8f7223 */ /* 0x000fc6000000008f */
[----:B------:R-:W5:Y:S01]  /*7d90*/  LDG.E.CONSTANT R248, desc[UR4][R124.64+0x44] ;  /* 0x000044047cf87981 */ /* 0x000f62000c1e9900 */
[----:B----4-:R-:W-:-:S03]  /*7da0*/  FFMA R144, R126, R127, R144 ;  /* 0x0000007f7e907223 */ /* 0x010fc60000000090 */
[----:B------:R-:W4:Y:S01]  /*7db0*/  LDG.E.CONSTANT R127, desc[UR4][R124.64+0x48] ;  /* 0x000048047c7f7981 */ /* 0x000f22000c1e9900 */
[----:B--2---:R-:W-:-:S03]  /*7dc0*/  FFMA R145, R126, R235, R145 ;  /* 0x000000eb7e917223 */ /* 0x004fc60000000091 */
[----:B------:R-:W2:Y:S01]  /*7dd0*/  LDG.E.CONSTANT R235, desc[UR4][R124.64+0x4c] ;  /* 0x00004c047ceb7981 */ /* 0x000ea2000c1e9900 */
[----:B---3--:R-:W-:-:S03]  /*7de0*/  FFMA R146, R126, R236, R146 ;  /* 0x000000ec7e927223 */ /* 0x008fc60000000092 */
[----:B------:R-:W3:Y:S01]  /*7df0*/  LDG.E.CONSTANT R236, desc[UR4][R124.64+0x50] ;  /* 0x000050047cec7981 */ /* 0x000ee2000c1e9900 */
[----:B-----5:R-:W-:-:S03]  /*7e00*/  FFMA R147, R126, R238, R147 ;  /* 0x000000ee7e937223 */ /* 0x020fc60000000093 */
[----:B------:R-:W5:Y:S01]  /*7e10*/  LDG.E.CONSTANT R238, desc[UR4][R124.64+0x54] ;  /* 0x000054047cee7981 */ /* 0x000f62000c1e9900 */
[----:B------:R-:W-:-:S03]  /*7e20*/  FFMA R148, R126, R240, R148 ;  /* 0x000000f07e947223 */ /* 0x000fc60000000094 */
        /* <DEDUP_REMOVED lines=180> */
[----:B------:R-:W3:Y:S01]  /*8970*/  LDG.E.CONSTANT R240, desc[UR4][R124.64+0x1c0] ;  /* 0x0001c0047cf07981 */ /* 0x000ee2000c1e9900 */
        /* <DEDUP_REMOVED lines=9> */
[----:B------:R-:W4:Y:S01]  /*8a10*/  LDL.LU R127, [R1+0x8] ;  /* 0x00000800017f7983 */ /* 0x000f220000300800 */
[----:B--2---:R-:W-:-:S05]  /*8a20*/  FFMA R130, R126, R235, R130 ;  /* 0x000000eb7e827223 */ /* 0x004fca0000000082 */
[----:B------:R0:W-:Y:S04]  /*8a30*/  STL [R1], R130 ;  /* 0x0000008201007387 */ /* 0x0001e80000100800 */
[----:B0-----:R-:W2:Y:S04]  /*8a40*/  LDL.LU R130, [R1+0x258] ;  /* 0x0002580001827983 */ /* 0x001ea80000300800 */
[----:B------:R-:W2:Y:S01]  /*8a50*/  LDL.LU R235, [R1+0x4] ;  /* 0x0000040001eb7983 */ /* 0x000ea20000300800 */
[C---:B---3--:R-:W-:Y:S01]  /*8a60*/  FFMA R251, R126.reuse, R240, R251 ;  /* 0x000000f07efb7223 */ /* 0x048fe200000000fb */
[C---:B-----5:R-:W-:Y:S01]  /*8a70*/  FFMA R131, R126.reuse, R246, R131 ;  /* 0x000000f67e837223 */ /* 0x060fe20000000083 */
[C---:B------:R-:W-:Y:S01]  /*8a80*/  FFMA R133, R126.reuse, R242, R133 ;  /* 0x000000f27e857223 */ /* 0x040fe20000000085 */
[----:B------:R-:W3:Y:S01]  /*8a90*/  LDG.E.CONSTANT R240, desc[UR4][R124.64+0x1e4] ;  /* 0x0001e4047cf07981 */ /* 0x000ee2000c1e9900 */
[----:B------:R-:W-:-:S03]  /*8aa0*/  FFMA R132, R126, R244, R132 ;  /* 0x000000f47e847223 */ /* 0x000fc60000000084 */
[----:B------:R-:W5:Y:S01]  /*8ab0*/  LDG.E.CONSTANT R242, desc[UR4][R124.64+0x1e8] ;  /* 0x0001e8047cf27981 */ /* 0x000f62000c1e9900 */
[----:B------:R-:W-:-:S03]  /*8ac0*/  FFMA R0, R126, R248, R0 ;  /* 0x000000f87e007223 */ /* 0x000fc60000000000 */
[----:B------:R-:W3:Y:S04]  /*8ad0*/  LDG.E.CONSTANT R244, desc[UR4][R124.64+0x1ec] ;  /* 0x0001ec047cf47981 */ /* 0x000ee8000c1e9900 */
[----:B------:R-:W5:Y:S04]  /*8ae0*/  LDG.E.CONSTANT R246, desc[UR4][R124.64+0x1f0] ;  /* 0x0001f0047cf67981 */ /* 0x000f68000c1e9900 */
[----:B------:R-:W3:Y:S01]  /*8af0*/  LDG.E.CONSTANT R248, desc[UR4][R124.64+0x1f4] ;  /* 0x0001f4047cf87981 */ /* 0x000ee2000c1e9900 */
[----:B----4-:R-:W-:-:S03]  /*8b00*/  FFMA R127, R126, R238, R127 ;  /* 0x000000ee7e7f7223 */ /* 0x010fc6000000007f */
[----:B------:R-:W4:Y:S01]  /*8b10*/  LDG.E.CONSTANT R238, desc[UR4][R124.64+0x1e0] ;  /* 0x0001e0047cee7981 */ /* 0x000f22000c1e9900 */
[----:B--2---:R-:W-:-:S03]  /*8b20*/  FFMA R235, R126, R236, R235 ;  /* 0x000000ec7eeb7223 */ /* 0x004fc600000000eb */
[----:B------:R-:W2:Y:S04]  /*8b30*/  LDG.E.CONSTANT R236, desc[UR4][R124.64+0x1dc] ;  /* 0x0001dc047cec7981 */ /* 0x000ea8000c1e9900 */
[----:B------:R-:W-:Y:S04]  /*8b40*/  STL [R1+0x4], R235 ;  /* 0x000004eb01007387 */ /* 0x000fe80000100800 */
[----:B------:R0:W-:Y:S04]  /*8b50*/  STL [R1+0x8], R127 ;  /* 0x0000087f01007387 */ /* 0x0001e80000100800 */
[----:B------:R-:W-:Y:S04]  /*8b60*/  STL [R1+0xc], R251 ;  /* 0x00000cfb01007387 */ /* 0x000fe80000100800 */
[----:B------:R1:W-:Y:S04]  /*8b70*/  STL [R1+0x18], R131 ;  /* 0x0000188301007387 */ /* 0x0003e80000100800 */
[----:B------:R-:W-:Y:S04]  /*8b80*/  STL [R1+0x10], R133 ;  /* 0x0000108501007387 */ /* 0x000fe80000100800 */
[----:B0-----:R-:W5:Y:S04]  /*8b90*/  LDG.E.CONSTANT R127, desc[UR4][R124.64+0x1d4] ;  /* 0x0001d4047c7f7981 */ /* 0x001f68000c1e9900 */
[----:B-1----:R-:W5:Y:S04]  /*8ba0*/  LDL.LU R131, [R1+0x20] ;  /* 0x0000200001837983 */ /* 0x002f680000300800 */
[----:B------:R0:W-:Y:S04]  /*8bb0*/  STL [R1+0x14], R132 ;  /* 0x0000148401007387 */ /* 0x0001e80000100800 */
[----:B------:R-:W3:Y:S04]  /*8bc0*/  LDG.E.CONSTANT R235, desc[UR4][R124.64+0x1d8] ;  /* 0x0001d8047ceb7981 */ /* 0x000ee8000c1e9900 */
[----:B0-----:R-:W3:Y:S04]  /*8bd0*/  LDL.LU R132, [R1+0x24] ;  /* 0x0000240001847983 */ /* 0x001ee80000300800 */
[----:B------:R-:W2:Y:S04]  /*8be0*/  LDL.LU R133, [R1+0x28] ;  /* 0x0000280001857983 */ /* 0x000ea80000300800 */
[----:B------:R0:W-:Y:S04]  /*8bf0*/  STL [R1+0x1c], R0 ;  /* 0x00001c0001007387 */ /* 0x0001e80000100800 */
[----:B------:R1:W4:Y:S04]  /*8c00*/  LDG.E.CONSTANT R124, desc[UR4][R124.64+0x1f8] ;  /* 0x0001f8047c7c7981 */ /* 0x000328000c1e9900 */
[----:B0-----:R-:W4:Y:S04]  /*8c10*/  LDL.LU R0, [R1+0x2c] ;  /* 0x00002c0001007983 */ /* 0x001f280000300800 */
[----:B------:R-:W4:Y:S04]  /*8c20*/  LDL.LU R251, [R1+0x44] ;  /* 0x0000440001fb7983 */ /* 0x000f280000300800 */
[----:B------:R-:W1:Y:S01]  /*8c30*/  LDL.LU R125, [R1+0x40] ;  /* 0x00004000017d7983 */ /* 0x000e620000300800 */
[----:B-----5:R-:W-:-:S05]  /*8c40*/  FFMA R131, R126, R127, R131 ;  /* 0x0000007f7e837223 */ /* 0x020fca0000000083 */
[----:B------:R0:W-:Y:S01]  /*8c50*/  STL [R1+0x20], R131 ;  /* 0x0000208301007387 */ /* 0x0001e20000100800 */
[----:B---3--:R-:W-:-:S03]  /*8c60*/  FFMA R132, R126, R235, R132 ;  /* 0x000000eb7e847223 */ /* 0x008fc60000000084 */
[----:B0-----:R-:W3:Y:S01]  /*8c70*/  LDL.LU R131, [R1+0x254] ;  /* 0x0002540001837983 */ /* 0x001ee20000300800 */
[----:B--2---:R-:W-:-:S03]  /*8c80*/  FFMA R133, R126, R236, R133 ;  /* 0x000000ec7e857223 */ /* 0x004fc60000000085 */
[----:B------:R-:W2:Y:S04]  /*8c90*/  LDL.LU R127, [R1+0x3c] ;  /* 0x00003c00017f7983 */ /* 0x000ea80000300800 */
[----:B------:R0:W-:Y:S01]  /*8ca0*/  STL [R1+0x24], R132 ;  /* 0x0000248401007387 */ /* 0x0001e20000100800 */
[----:B----4-:R-:W-:-:S03]  /*8cb0*/  FFMA R0, R126, R238, R0 ;  /* 0x000000ee7e007223 */ /* 0x010fc60000000000 */
[----:B0-----:R-:W4:Y:S04]  /*8cc0*/  LDL.LU R132, [R1+0x250] ;  /* 0x0002500001847983 */ /* 0x001f280000300800 */
[----:B------:R-:W5:Y:S04]  /*8cd0*/  LDL.LU R235, [R1+0x38] ;  /* 0x0000380001eb7983 */ /* 0x000f680000300800 */
[----:B------:R0:W-:Y:S04]  /*8ce0*/  STL [R1+0x28], R133 ;  /* 0x0000288501007387 */ /* 0x0001e80000100800 */
[----:B0-----:R-:W3:Y:S04]  /*8cf0*/  LDL.LU R133, [R1+0x24c] ;  /* 0x00024c0001857983 */ /* 0x001ee80000300800 */
[----:B------:R-:W4:Y:S04]  /*8d00*/  LDL.LU R236, [R1+0x34] ;  /* 0x0000340001ec7983 */ /* 0x000f280000300800 */
[----:B------:R0:W-:Y:S04]  /*8d10*/  STL [R1+0x2c], R0 ;  /* 0x00002c0001007387 */ /* 0x0001e80000100800 */
[----:B0-----:R-:W3:Y:S04]  /*8d20*/  LDL.LU R0, [R1+0x248] ;  /* 0x0002480001007983 */ /* 0x001ee80000300800 */
[----:B------:R-:W3:Y:S01]  /*8d30*/  LDL.LU R238, [R1+0x30] ;  /* 0x0000300001ee7983 */ /* 0x000ee20000300800 */
[C---:B-1----:R-:W-:Y:S01]  /*8d40*/  FFMA R125, R126.reuse, R248, R125 ;  /* 0x000000f87e7d7223 */ /* 0x042fe2000000007d */
[----:B------:R-:W-:Y:S01]  /*8d50*/  FFMA R251, R126, R124, R251 ;  /* 0x0000007c7efb7223 */ /* 0x000fe200000000fb */
[----:B------:R-:W-:Y:S01]  /*8d60*/  UIADD3 UR6, UP0, UPT, UR6, 0x4, URZ ;  /* 0x0000000406067890 */ /* 0x000fe2000ff1e0ff */
[----:B------:R-:W-:-:S03]  /*8d70*/  IADD3 R130, PT, PT, R130, 0x1, RZ ;  /* 0x0000000182827810 */ /* 0x000fc60007ffe0ff */
[----:B------:R-:W-:Y:S01]  /*8d80*/  UIADD3.X UR7, UPT, UPT, URZ, UR7, URZ, UP0, !UPT ;  /* 0x00000007ff077290 */ /* 0x000fe200087fe4ff */
[----:B------:R-:W-:Y:S02]  /*8d90*/  IADD3 R129, PT, PT, R129, 0x1, RZ ;  /* 0x0000000181817810 */ /* 0x000fe40007ffe0ff */
[----:B------:R-:W-:Y:S02]  /*8da0*/  IADD3 R128, PT, PT, R128, 0x1, RZ ;  /* 0x0000000180807810 */ /* 0x000fe40007ffe0ff */
[----:B------:R-:W-:Y:S02]  /*8db0*/  IADD3 R2, PT, PT, R2, 0x1, RZ ;  /* 0x0000000102027810 */ /* 0x000fe40007ffe0ff */
[----:B------:R-:W-:Y:S02]  /*8dc0*/  IADD3 R3, PT, PT, R3, 0x1, RZ ;  /* 0x0000000103037810 */ /* 0x000fe40007ffe0ff */
[----:B------:R-:W-:Y:S02]  /*8dd0*/  IADD3 R4, PT, PT, R4, 0x1, RZ ;  /* 0x0000000104047810 */ /* 0x000fe40007ffe0ff */
[----:B------:R-:W-:-:S02]  /*8de0*/  IADD3 R5, PT, PT, R5, 0x1, RZ ;  /* 0x0000000105057810 */ /* 0x000fc40007ffe0ff */
        /* <DEDUP_REMOVED lines=99> */
[----:B------:R-:W-:Y:S01]  /*9420*/  IADD3 R105, PT, PT, R105, 0x1, RZ ;  /* 0x0000000169697810 */ /* 0x000fe20007ffe0ff */
[C---:B--2---:R-:W-:Y:S01]  /*9430*/  FFMA R127, R126.reuse, R246, R127 ;  /* 0x000000f67e7f7223 */ /* 0x044fe2000000007f */
[C---:B-----5:R-:W-:Y:S01]  /*9440*/  FFMA R235, R126.reuse, R244, R235 ;  /* 0x000000f47eeb7223 */ /* 0x060fe200000000eb */
[C---:B----4-:R-:W-:Y:S01]  /*9450*/  FFMA R236, R126.reuse, R242, R236 ;  /* 0x000000f27eec7223 */ /* 0x050fe200000000ec */
[----:B---3--:R-:W-:-:S05]  /*9460*/  FFMA R238, R126, R240, R238 ;  /* 0x000000f07eee7223 */ /* 0x008fca00000000ee */
[----:B------:R0:W-:Y:S04]  /*9470*/  STL [R1+0x30], R238 ;  /* 0x000030ee01007387 */ /* 0x0001e80000100800 */
[----:B------:R0:W-:Y:S04]  /*9480*/  STL [R1+0x34], R236 ;  /* 0x000034ec01007387 */ /* 0x0001e80000100800 */
[----:B------:R0:W-:Y:S01]  /*9490*/  STL [R1+0x38], R235 ;  /* 0x000038eb01007387 */ /* 0x0001e20000100800 */
[----:B------:R-:W-:-:S03]  /*94a0*/  IADD3 R0, PT, PT, R0, 0x1, RZ ;  /* 0x0000000100007810 */ /* 0x000fc60007ffe0ff */
[----:B------:R0:W-:Y:S04]  /*94b0*/  STL [R1+0x3c], R127 ;  /* 0x00003c7f01007387 */ /* 0x0001e80000100800 */
[----:B------:R0:W-:Y:S04]  /*94c0*/  STL [R1+0x40], R125 ;  /* 0x0000407d01007387 */ /* 0x0001e80000100800 */
[----:B------:R0:W-:Y:S01]  /*94d0*/  STL [R1+0x44], R251 ;  /* 0x000044fb01007387 */ /* 0x0001e20000100800 */
[----:B------:R-:W-:Y:S02]  /*94e0*/  ISETP.NE.AND P0, PT, R0, RZ, PT ;  /* 0x000000ff0000720c */ /* 0x000fe40003f05270 */
        /* <DEDUP_REMOVED lines=20> */
[----:B------:R-:W-:Y:S01]  /*9630*/  IADD3 R123, PT, PT, R123, 0x80, RZ ;  /* 0x000000807b7b7810 */ /* 0x000fe20007ffe0ff */
[----:B0-----:R-:W-:Y:S06]  /*9640*/  @P0 BRA `(.L_x_7) ;  /* 0xffffffc000b40947 */ /* 0x001fec000383ffff */
.L_x_6:
[----:B------:R-:W3:Y:S04]  /*9650*/  LDL.LU R127, [R1+0x244] ;  /* 0x00024400017f7983 */ /* 0x000ee80000300800 */
[----:B------:R-:W4:Y:S04]  /*9660*/  LDL.LU R126, [R1+0x240] ;  /* 0x00024000017e7983 */ /* 0x000f280000300800 */
[----:B------:R-:W5:Y:S04]  /*9670*/  LDL.LU R125, [R1+0x238] ;  /* 0x00023800017d7983 */ /* 0x000f680000300800 */
[----:B------:R-:W5:Y:S01]  /*9680*/  LDL.LU R124, [R1+0x23c] ;  /* 0x00023c00017c7983 */ /* 0x000f620000300800 */
[----:B------:R-:W0:Y:S03]  /*9690*/  S2UR UR6, SR_CTAID.X ;  /* 0x00000000000679c3 */ /* 0x000e260000002500 */
[----:B------:R-:W5:Y:S04]  /*96a0*/  LDL.LU R107, [R1+0x234] ;  /* 0x00023400016b7983 */ /* 0x000f680000300800 */
[----:B------:R-:W5:Y:S01]  /*96b0*/  LDL.LU R108, [R1+0x230] ;  /* 0x00023000016c7983 */ /* 0x000f620000300800 */
[----:B--2---:R-:W0:Y:S03]  /*96c0*/  LDC R0, c[0x0][0x360] ;  /* 0x0000d800ff007b82 */ /* 0x004e260000000800 */
[----:B------:R-:W2:Y:S04]  /*96d0*/  LDL.LU R109, [R1+0x22c] ;  /* 0x00022c00016d7983 */ /* 0x000ea80000300800 */
        /* <DEDUP_REMOVED lines=23> */
[----:B------:R-:W2:Y:S01]  /*9850*/  LDL.LU R235, [R1+0x1cc] ;  /* 0x0001cc0001eb7983 */ /* 0x000ea20000300800 */
[----:B------:R-:W0:Y:S02]  /*9860*/  S2R R2, SR_TID.X ;  /* 0x0000000000027919 */ /* 0x000e240000002100 */
[----:B0-----:R-:W-:-:S02]  /*9870*/  IMAD R0, R0, UR6, R2 ;  /* 0x0000000600007c24 */ /* 0x001fc4000f8e0202 */
[----:B------:R-:W0:Y:S03]  /*9880*/  LDC.64 R2, c[0x0][0x3a8] ;  /* 0x0000ea00ff027b82 */ /* 0x000e260000000a00 */
[----:B------:R-:W-:-:S05]  /*9890*/  SHF.L.U32 R0, R0, 0x7, RZ ;  /* 0x0000000700007819 */ /* 0x000fca00000006ff */
[----:B0-----:R-:W-:-:S04]  /*98a0*/  IMAD.WIDE R2, R0, 0x4, R2 ;  /* 0x0000000400027825 */ /* 0x001fc800078e0202 */
[----:B---3--:R-:W-:Y:S02]  /*98b0*/  FADD R135, R127, R135 ;  /* 0x000000877f877221 */ /* 0x008fe40000000000 */
[----:B------:R-:W3:Y:S01]  /*98c0*/  LDL.LU R127, [R1+0x1c8] ;  /* 0x0001c800017f7983 */ /* 0x000ee20000300800 */
[----:B----4-:R-:W-:-:S03]  /*98d0*/  FADD R136, R126, R136 ;  /* 0x000000887e887221 */ /* 0x010fc60000000000 */
[----:B------:R-:W4:Y:S01]  /*98e0*/  LDL.LU R126, [R1+0x1c4] ;  /* 0x0001c400017e7983 */ /* 0x000f220000300800 */
[----:B-----5:R-:W-:-:S03]  /*98f0*/  FADD R137, R125, R137 ;  /* 0x000000897d897221 */ /* 0x020fc60000000000 */
[----:B------:R-:W5:Y:S01]  /*9900*/  LDL.LU R125, [R1+0x1c0] ;  /* 0x0001c000017d7983 */ /* 0x000f620000300800 */
[----:B------:R-:W-:-:S03]  /*9910*/  FADD R138, R124, R138 ;  /* 0x0000008a7c8a7221 */ /* 0x000fc60000000000 */
[----:B------:R-:W5:Y:S01]  /*9920*/  LDL.LU R124, [R1+0x1bc] ;  /* 0x0001bc00017c7983 */ /* 0x000f620000300800 */
[----:B------:R-:W-:-:S03]  /*9930*/  FADD R139, R107, R139 ;  /* 0x0000008b6b8b7221 */ /* 0x000fc60000000000 */
[----:B------:R-:W5:Y:S01]  /*9940*/  LDL.LU R107, [R1+0x1b8] ;  /* 0x0001b800016b7983 */ /* 0x000f620000300800 */
[----:B------:R-:W-:-:S03]  /*9950*/  FADD R5, R108, R140 ;  /* 0x0000008c6c057221 */ /* 0x000fc60000000000 */
[----:B------:R-:W5:Y:S01]  /*9960*/  LDL.LU R108, [R1+0x1b4] ;  /* 0x0001b400016c7983 */ /* 0x000f620000300800 */
[----:B--2---:R-:W-:-:S03]  /*9970*/  FADD R141, R109, R141 ;  /* 0x0000008d6d8d7221 */ /* 0x004fc60000000000 */
[----:B------:R-:W2:Y:S01]  /*9980*/  LDL.LU R109, [R1+0x1b0] ;  /* 0x0001b000016d7983 */ /* 0x000ea20000300800 */
[----:B------:R-:W-:-:S03]  /*9990*/  FADD R7, R110, R142 ;  /* 0x0000008e6e077221 */ /* 0x000fc60000000000 */
        /* <DEDUP_REMOVED lines=47> */
[----:B---3--:R-:W-:-:S03]  /*9c90*/  FADD R31, R127, R166 ;  /* 0x000000a67f1f7221 */ /* 0x008fc60000000000 */
        /* <DEDUP_REMOVED lines=68> */
[----:B------:R-:W4:Y:S04]  /*a0e0*/  LDL.LU R124, [R1+0xc4] ;  /* 0x0000c400017c7983 */ /* 0x000f280000300800 */
        /* <DEDUP_REMOVED lines=10> */
[----:B------:R-:W4:Y:S01]  /*a190*/  LDL.LU R101, [R1+0x98] ;  /* 0x0000980001657983 */ /* 0x000f220000300800 */
[----:B------:R-:W-:-:S03]  /*a1a0*/  FADD R201, R107, R201 ;  /* 0x000000c96bc97221 */ /* 0x000fc60000000000 */
[----:B------:R-:W4:Y:S04]  /*a1b0*/  LDL.LU R103, [R1+0x94] ;  /* 0x0000940001677983 */ /* 0x000f280000300800 */
[----:B------:R-:W4:Y:S01]  /*a1c0*/  LDL.LU R98, [R1] ;  /* 0x0000000001627983 */ /* 0x000f220000300800 */
[----:B--2---:R-:W-:-:S03]  /*a1d0*/  FADD R203, R109, R203 ;  /* 0x000000cb6dcb7221 */ /* 0x004fc60000000000 */
[----:B------:R-:W2:Y:S04]  /*a1e0*/  LDL.LU R105, [R1+0x90] ;  /* 0x0000900001697983 */ /* 0x000ea80000300800 */
[----:B------:R-:W2:Y:S01]  /*a1f0*/  LDL.LU R100, [R1+0x4] ;  /* 0x0000040001647983 */ /* 0x000ea20000300800 */
[----:B------:R-:W-:-:S03]  /*a200*/  FADD R205, R111, R205 ;  /* 0x000000cd6fcd7221 */ /* 0x000fc60000000000 */
[----:B------:R-:W2:Y:S04]  /*a210*/  LDL.LU R107, [R1+0x8c] ;  /* 0x00008c00016b7983 */ /* 0x000ea80000300800 */
        /* <DEDUP_REMOVED lines=24> */
[----:B------:R-:W2:Y:S04]  /*a3a0*/  LDL.LU R114, [R1+0x20] ;  /* 0x0000200001727983 */ /* 0x000ea80000300800 */
[----:B------:R-:W2:Y:S01]  /*a3b0*/  LDL.LU R121, [R1+0x70] ;  /* 0x0000700001797983 */ /* 0x000ea20000300800 */
[----:B------:R-:W-:-:S03]  /*a3c0*/  FADD R79, R120, R214 ;  /* 0x000000d6784f7221 */ /* 0x000fc60000000000 */
[----:B------:R-:W2:Y:S04]  /*a3d0*/  LDL.LU R116, [R1+0x24] ;  /* 0x0000240001747983 */ /* 0x000ea80000300800 */
[----:B------:R-:W2:Y:S01]  /*a3e0*/  LDL.LU R123, [R1+0x6c] ;  /* 0x00006c00017b7983 */ /* 0x000ea20000300800 */
[----:B------:R-:W-:-:S03]  /*a3f0*/  FADD R81, R122, R216 ;  /* 0x000000d87a517221 */ /* 0x000fc60000000000 */
[----:B------:R-:W2:Y:S01]  /*a400*/  LDL.LU R118, [R1+0x28] ;  /* 0x0000280001767983 */ /* 0x000ea20000300800 */
[----:B------:R-:W-:Y:S01]  /*a410*/  FADD R83, R133, R218 ;  /* 0x000000da85537221 */ /* 0x000fe20000000000 */
        /* <DEDUP_REMOVED lines=9> */
[----:B---3--:R-:W-:Y:S01]  /*a4b0*/  FADD R93, R127, R228 ;  /* 0x000000e47f5d7221 */ /* 0x008fe20000000000 */
[----:B-----5:R-:W-:-:S02]  /*a4c0*/  FADD R95, R125, R230 ;  /* 0x000000e67d5f7221 */ /* 0x020fc40000000000 */
[----:B------:R-:W3:Y:S04]  /*a4d0*/  LDL.LU R125, [R1+0x68] ;  /* 0x00006800017d7983 */ /* 0x000ee80000300800 */
[----:B------:R-:W5:Y:S04]  /*a4e0*/  LDL.LU R120, [R1+0x2c] ;  /* 0x00002c0001787983 */ /* 0x000f680000300800 */
[----:B------:R-:W5:Y:S04]  /*a4f0*/  LDL.LU R127, [R1+0x64] ;  /* 0x00006400017f7983 */ /* 0x000f680000300800 */
[----:B------:R-:W5:Y:S04]  /*a500*/  LDL.LU R122, [R1+0x30] ;  /* 0x00003000017a7983 */ /* 0x000f680000300800 */
[----:B------:R-:W5:Y:S04]  /*a510*/  LDL.LU R133, [R1+0x60] ;  /* 0x0000600001857983 */ /* 0x000f680000300800 */
[----:B------:R-:W5:Y:S04]  /*a520*/  LDL.LU R251, [R1+0x34] ;  /* 0x0000340001fb7983 */ /* 0x000f680000300800 */
[----:B------:R-:W5:Y:S04]  /*a530*/  LDL.LU R248, [R1+0x5c] ;  /* 0x00005c0001f87983 */ /* 0x000f680000300800 */
[----:B------:R-:W5:Y:S04]  /*a540*/  LDL.LU R246, [R1+0x38] ;  /* 0x0000380001f67983 */ /* 0x000f680000300800 */
[----:B------:R-:W5:Y:S04]  /*a550*/  LDL.LU R244, [R1+0x58] ;  /* 0x0000580001f47983 */ /* 0x000f680000300800 */
[----:B------:R-:W5:Y:S01]  /*a560*/  LDL.LU R242, [R1+0x3c] ;  /* 0x00003c0001f27983 */ /* 0x000f620000300800 */
[----:B----4-:R-:W-:-:S03]  /*a570*/  FADD R229, R126, R229 ;  /* 0x000000e57ee57221 */ /* 0x010fc60000000000 */
[----:B------:R-:W4:Y:S01]  /*a580*/  LDL.LU R235, [R1+0x54] ;  /* 0x0000540001eb7983 */ /* 0x000f220000300800 */
[----:B------:R-:W-:-:S03]  /*a590*/  FADD R231, R124, R231 ;  /* 0x000000e77ce77221 */ /* 0x000fc60000000000 */
[----:B------:R-:W4:Y:S04]  /*a5a0*/  LDL.LU R240, [R1+0x40] ;  /* 0x0000400001f07983 */ /* 0x000f280000300800 */
[----:B------:R-:W4:Y:S04]  /*a5b0*/  LDL.LU R238, [R1+0x50] ;  /* 0x0000500001ee7983 */ /* 0x000f280000300800 */
[----:B------:R-:W4:Y:S04]  /*a5c0*/  LDL.LU R236, [R1+0x44] ;  /* 0x0000440001ec7983 */ /* 0x000f280000300800 */
[----:B------:R-:W4:Y:S04]  /*a5d0*/  LDL.LU R126, [R1+0x4c] ;  /* 0x00004c00017e7983 */ /* 0x000f280000300800 */
[----:B------:R-:W4:Y:S01]  /*a5e0*/  LDL.LU R124, [R1+0x48] ;  /* 0x00004800017c7983 */ /* 0x000f220000300800 */
        /* <DEDUP_REMOVED lines=12> */
[----:B--2---:R-:W-:Y:S01]  /*a6b0*/  FADD R105, R105, R98 ;  /* 0x0000006269697221 */ /* 0x004fe20000000000 */
[----:B------:R-:W-:Y:S01]  /*a6c0*/  FADD R107, R107, R100 ;  /* 0x000000646b6b7221 */ /* 0x000fe20000000000 */
[----:B------:R-:W-:Y:S01]  /*a6d0*/  FADD R109, R109, R102 ;  /* 0x000000666d6d7221 */ /* 0x000fe20000000000 */
[----:B------:R-:W-:Y:S01]  /*a6e0*/  STG.E desc[UR4][R2.64], R135 ;  /* 0x0000008702007986 */ /* 0x000fe2000c101904 */
[----:B------:R-:W-:-:S03]  /*a6f0*/  FADD R111, R111, R104 ;  /* 0x000000686f6f7221 */ /* 0x000fc60000000000 */
        /* <DEDUP_REMOVED lines=12> */
[----:B------:R-:W-:Y:S04]  /*a7c0*/  STG.E desc[UR4][R2.64+0x1c], R7 ;  /* 0x00001c0702007986 */ /* 0x000fe8000c101904 */
        /* <DEDUP_REMOVED lines=40> */
[----:B------:R-:W-:Y:S01]  /*aa50*/  STG.E desc[UR4][R2.64+0xc0], R183 ;  /* 0x0000c0b702007986 */ /* 0x000fe2000c101904 */
[----:B---3--:R-:W-:-:S03]  /*aa60*/  FADD R125, R125, R118 ;  /* 0x000000767d7d7221 */ /* 0x008fc60000000000 */
[----:B------:R-:W-:Y:S01]  /*aa70*/  STG.E desc[UR4][R2.64+0xc4], R49 ;  /* 0x0000c43102007986 */ /* 0x000fe2000c101904 */
[----:B-----5:R-:W-:-:S03]  /*aa80*/  FADD R127, R127, R120 ;  /* 0x000000787f7f7221 */ /* 0x020fc60000000000 */
[----:B------:R-:W-:Y:S01]  /*aa90*/  STG.E desc[UR4][R2.64+0xc8], R185 ;  /* 0x0000c8b902007986 */ /* 0x000fe2000c101904 */
[----:B------:R-:W-:-:S03]  /*aaa0*/  FADD R129, R133, R122 ;  /* 0x0000007a85817221 */ /* 0x000fc60000000000 */
[----:B------:R-:W-:Y:S01]  /*aab0*/  STG.E desc[UR4][R2.64+0xcc], R51 ;  /* 0x0000cc3302007986 */ /* 0x000fe2000c101904 */
[----:B------:R-:W-:-:S03]  /*aac0*/  FADD R131, R248, R251 ;  /* 0x000000fbf8837221 */ /* 0x000fc60000000000 */
[----:B------:R-:W-:Y:S01]  /*aad0*/  STG.E desc[UR4][R2.64+0xd0], R187 ;  /* 0x0000d0bb02007986 */ /* 0x000fe2000c101904 */
[----:B------:R-:W-:-:S03]  /*aae0*/  FADD R133, R244, R246 ;  /* 0x000000f6f4857221 */ /* 0x000fc60000000000 */
[----:B------:R-:W-:Y:S01]  /*aaf0*/  STG.E desc[UR4][R2.64+0xd4], R53 ;  /* 0x0000d43502007986 */ /* 0x000fe2000c101904 */
[----:B----4-:R-:W-:-:S03]  /*ab00*/  FADD R235, R235, R242 ;  /* 0x000000f2ebeb7221 */ /* 0x010fc60000000000 */
[----:B------:R-:W-:Y:S01]  /*ab10*/  STG.E desc[UR4][R2.64+0xd8], R189 ;  /* 0x0000d8bd02007986 */ /* 0x000fe2000c101904 */
[----:B------:R-:W-:-:S03]  /*ab20*/  FADD R251, R238, R240 ;  /* 0x000000f0eefb7221 */ /* 0x000fc60000000000 */
[----:B------:R-:W-:Y:S01]  /*ab30*/  STG.E desc[UR4][R2.64+0xdc], R55 ;  /* 0x0000dc3702007986 */ /* 0x000fe2000c101904 */
[----:B------:R-:W-:Y:S01]  /*ab40*/  FADD R0, R126, R236 ;  /* 0x000000ec7e007221 */ /* 0x000fe20000000000 */
[----:B------:R-:W-:Y:S02]  /*ab50*/  FADD R134, R124, R134 ;  /* 0x000000867c867221 */ /* 0x000fe40000000000 */
        /* <DEDUP_REMOVED lines=72> */
[----:B------:R-:W-:Y:S05]  /*afe0*/  EXIT ;  /* 0x000000000000794d */ /* 0x000fea0003800000 */
        .weak           $__internal_0_$__cuda_sm20_rcp_rn_f32_slowpath
        .type           $__internal_0_$__cuda_sm20_rcp_rn_f32_slowpath,@function
        .size           $__internal_0_$__cuda_sm20_rcp_rn_f32_slowpath,(.L_x_26 - $__internal_0_$__cuda_sm20_rcp_rn_f32_slowpath)
$__internal_0_$__cuda_sm20_rcp_rn_f32_slowpath:
[----:B------:R-:W-:Y:S01]  /*aff0*/  SHF.L.U32 R126, R131, 0x1, RZ ;  /* 0x00000001837e7819 */ /* 0x000fe200000006ff */
[----:B------:R-:W-:Y:S03]  /*b000*/  BSSY.RECONVERGENT B1, `(.L_x_8) ;  /* 0x0000030000017945 */ /* 0x000fe60003800200 */
[----:B------:R-:W-:-:S04]  /*b010*/  SHF.R.U32.HI R136, RZ, 0x18, R126 ;  /* 0x00000018ff887819 */ /* 0x000fc8000001167e */
[----:B------:R-:W-:-:S13]  /*b020*/  ISETP.NE.U32.AND P0, PT, R136, RZ, PT ;  /* 0x000000ff8800720c */ /* 0x000fda0003f05070 */
[----:B------:R-:W-:Y:S05]  /*b030*/  @P0 BRA `(.L_x_9) ;  /* 0x0000000000280947 */ /* 0x000fea0003800000 */
[----:B------:R-:W-:-:S04]  /*b040*/  SHF.L.U32 R126, R131, 0x1, RZ ;  /* 0x00000001837e7819 */ /* 0x000fc800000006ff */
[----:B------:R-:W-:-:S13]  /*b050*/  ISETP.NE.AND P0, PT, R126, RZ, PT ;  /* 0x000000ff7e00720c */ /* 0x000fda0003f05270 */
[----:B------:R-:W-:Y:S01]  /*b060*/  @P0 FFMA R132, R131, 1.84467440737095516160e+19, RZ ;  /* 0x5f80000083840823 */ /* 0x000fe200000000ff */
[----:B------:R-:W-:Y:S08]  /*b070*/  @!P0 MUFU.RCP R127, R131 ;  /* 0x00000083007f8308 */ /* 0x000ff00000001000 */
[----:B------:R-:W0:Y:S02]  /*b080*/  @P0 MUFU.RCP R133, R132 ;  /* 0x0000008400850308 */ /* 0x000e240000001000 */
[----:B0-----:R-:W-:-:S04]  /*b090*/  @P0 FFMA R126, R132, R133, -1 ;  /* 0xbf800000847e0423 */ /* 0x001fc80000000085 */
[----:B------:R-:W-:-:S04]  /*b0a0*/  @P0 FADD.FTZ R126, -R126, -RZ ;  /* 0x800000ff7e7e0221 */ /* 0x000fc80000010100 */
[----:B------:R-:W-:-:S04]  /*b0b0*/  @P0 FFMA R126, R133, R126, R133 ;  /* 0x0000007e857e0223 */ /* 0x000fc80000000085 */
[----:B------:R-:W-:Y:S01]  /*b0c0*/  @P0 FFMA R127, R126, 1.84467440737095516160e+19, RZ ;  /* 0x5f8000007e7f0823 */ /* 0x000fe200000000ff */
[----:B------:R-:W-:Y:S06]  /*b0d0*/  BRA `(.L_x_10) ;  /* 0x0000000000887947 */ /* 0x000fec0003800000 */
.L_x_9:
[----:B------:R-:W-:-:S04]  /*b0e0*/  IADD3 R137, PT, PT, R136, -0xfd, RZ ;  /* 0xffffff0388897810 */ /* 0x000fc80007ffe0ff */
[----:B------:R-:W-:-:S13]  /*b0f0*/  ISETP.GT.U32.AND P0, PT, R137, 0x1, PT ;  /* 0x000000018900780c */ /* 0x000fda0003f04070 */
[----:B------:R-:W-:Y:S05]  /*b100*/  @P0 BRA `(.L_x_11) ;  /* 0x0000000000780947 */ /* 0x000fea0003800000 */
[----:B------:R-:W-:Y:S01]  /*b110*/  LOP3.LUT R126, R131, 0x7fffff, RZ, 0xc0, !PT ;  /* 0x007fffff837e7812 */ /* 0x000fe200078ec0ff */
[----:B------:R-:W-:-:S03]  /*b120*/  HFMA2 R134, -RZ, RZ, 0, 1.78813934326171875e-07 ;  /* 0x00000003ff867431 */ /* 0x000fc600000001ff */
[----:B------:R-:W-:-:S04]  /*b130*/  LOP3.LUT R126, R126, 0x3f800000, RZ, 0xfc, !PT ;  /* 0x3f8000007e7e7812 */ /* 0x000fc800078efcff */
[----:B------:R-:W0:Y:S01]  /*b140*/  MUFU.RCP R127, R126 ;  /* 0x0000007e007f7308 */ /* 0x000e220000001000 */
[----:B------:R-:W-:Y:S01]  /*b150*/  SHF.L.U32 R134, R134, R137, RZ ;  /* 0x0000008986867219 */ /* 0x000fe200000006ff */
[----:B0-----:R-:W-:-:S04]  /*b160*/  FFMA R132, R126, R127, -1 ;  /* 0xbf8000007e847423 */ /* 0x001fc8000000007f */
[----:B------:R-:W-:-:S04]  /*b170*/  FADD.FTZ R132, -R132, -RZ ;  /* 0x800000ff84847221 */ /* 0x000fc80000010100 */
[CCC-:B------:R-:W-:Y:S01]  /*b180*/  FFMA.RM R133, R127.reuse, R132.reuse, R127.reuse ;  /* 0x000000847f857223 */ /* 0x1c0fe2000000407f */
[----:B------:R-:W-:-:S04]  /*b190*/  FFMA.RP R132, R127, R132, R127 ;  /* 0x000000847f847223 */ /* 0x000fc8000000807f */
[C---:B------:R-:W-:Y:S02]  /*b1a0*/  LOP3.LUT R127, R133.reuse, 0x7fffff, RZ, 0xc0, !PT ;  /* 0x007fffff857f7812 */ /* 0x040fe400078ec0ff */
[----:B------:R-:W-:Y:S02]  /*b1b0*/  FSETP.NEU.FTZ.AND P0, PT, R133, R132, PT ;  /* 0x000000848500720b */ /* 0x000fe40003f1d000 */
[----:B------:R-:W-:Y:S02]  /*b1c0*/  LOP3.LUT R127, R127, 0x800000, RZ, 0xfc, !PT ;  /* 0x008000007f7f7812 */ /* 0x000fe400078efcff */
[----:B------:R-:W-:Y:S02]  /*b1d0*/  SEL R132, RZ, 0xffffffff, !P0 ;  /* 0xffffffffff847807 */ /* 0x000fe40004000000 */
[----:B------:R-:W-:Y:S02]  /*b1e0*/  LOP3.LUT R134, R134, R127, RZ, 0xc0, !PT ;  /* 0x0000007f86867212 */ /* 0x000fe400078ec0ff */
[----:B------:R-:W-:-:S02]  /*b1f0*/  IADD3 R132, PT, PT, -R132, RZ, RZ ;  /* 0x000000ff84847210 */ /* 0x000fc40007ffe1ff */
[-C--:B------:R-:W-:Y:S02]  /*b200*/  SHF.R.U32.HI R134, RZ, R137.reuse, R134 ;  /* 0x00000089ff867219 */ /* 0x080fe40000011686 */
[----:B------:R-:W-:Y:S02]  /*b210*/  LOP3.LUT P1, RZ, R132, R137, R127, 0xf8, !PT ;  /* 0x0000008984ff7212 */ /* 0x000fe4000782f87f */
[C---:B------:R-:W-:Y:S02]  /*b220*/  LOP3.LUT P0, RZ, R134.reuse, 0x1, RZ, 0xc0, !PT ;  /* 0x0000000186ff7812 */ /* 0x040fe4000780c0ff */
[----:B------:R-:W-:-:S04]  /*b230*/  LOP3.LUT P2, RZ, R134, 0x2, RZ, 0xc0, !PT ;  /* 0x0000000286ff7812 */ /* 0x000fc8000784c0ff */
[----:B------:R-:W-:Y:S02]  /*b240*/  PLOP3.LUT P0, PT, P0, P1, P2, 0xe0, 0x0 ;  /* 0x000000000000781c */ /* 0x000fe40000703c20 */
[----:B------:R-:W-:Y:S02]  /*b250*/  LOP3.LUT P1, RZ, R131, 0x7fffff, RZ, 0xc0, !PT ;  /* 0x007fffff83ff7812 */ /* 0x000fe4000782c0ff */
[----:B------:R-:W-:-:S04]  /*b260*/  SEL R126, RZ, 0x1, !P0 ;  /* 0x00000001ff7e7807 */ /* 0x000fc80004000000 */
[----:B------:R-:W-:-:S04]  /*b270*/  IADD3 R126, PT, PT, -R126, RZ, RZ ;  /* 0x000000ff7e7e7210 */ /* 0x000fc80007ffe1ff */
[----:B------:R-:W-:Y:S02]  /*b280*/  ISETP.GE.AND P0, PT, R126, RZ, PT ;  /* 0x000000ff7e00720c */ /* 0x000fe40003f06270 */
[----:B------:R-:W-:-:S04]  /*b290*/  IADD3 R126, PT, PT, R136, -0xfc, RZ ;  /* 0xffffff04887e7810 */ /* 0x000fc80007ffe0ff */
[----:B------:R-:W-:-:S07]  /*b2a0*/  SHF.R.U32.HI R126, RZ, R126, R127 ;  /* 0x0000007eff7e7219 */ /* 0x000fce000001167f */
[----:B------:R-:W-:-:S04]  /*b2b0*/  @!P0 IADD3 R126, PT, PT, R126, 0x1, RZ ;  /* 0x000000017e7e8810 */ /* 0x000fc80007ffe0ff */
[----:B------:R-:W-:-:S04]  /*b2c0*/  @!P1 SHF.L.U32 R126, R126, 0x1, RZ ;  /* 0x000000017e7e9819 */ /* 0x000fc800000006ff */
[----:B------:R-:W-:Y:S01]  /*b2d0*/  LOP3.LUT R127, R126, 0x80000000, R131, 0xf8, !PT ;  /* 0x800000007e7f7812 */ /* 0x000fe200078ef883 */
[----:B------:R-:W-:Y:S06]  /*b2e0*/  BRA `(.L_x_10) ;  /* 0x0000000000047947 */ /* 0x000fec0003800000 */
.L_x_11:
[----:B------:R0:W1:Y:S02]  /*b2f0*/  MUFU.RCP R127, R131 ;  /* 0x00000083007f7308 */ /* 0x0000640000001000 */
.L_x_10:
[----:B------:R-:W-:Y:S05]  /*b300*/  BSYNC.RECONVERGENT B1 ;  /* 0x0000000000017941 */ /* 0x000fea0003800200 */
.L_x_8:
[----:B01----:R-:W-:Y:S01]  /*b310*/  MOV R131, R127 ;  /* 0x0000007f00837202 */ /* 0x003fe20000000f00 */
[----:B------:R-:W-:Y:S01]  /*b320*/  HFMA2 R127, -RZ, RZ, 0, 0 ;  /* 0x00000000ff7f7431 */ /* 0x000fe200000001ff */
[----:B------:R-:W-:-:S04]  /*b330*/  MOV R126, R135 ;  /* 0x00000087007e7202 */ /* 0x000fc80000000f00 */
[----:B------:R-:W-:Y:S05]  /*b340*/  RET.REL.NODEC R126 `(_Z17traditional_layerPKfS0_S0_S0_S0_Pfiif) ;  /* 0xffffff4c7e2c7950 */ /* 0x000fea0003c3ffff */
.L_x_12:
[----:B------:R-:W-:-:S00]  /*b350*/  BRA `(.L_x_12) ;  /* 0xfffffffc00fc7947 */ /* 0x000fc0000383ffff */
[----:B------:R-:W-:-:S00]  /*b360*/  NOP ;  /* 0x0000000000007918 */ /* 0x000fc00000000000 */
        /* <DEDUP_REMOVED lines=9> */
.L_x_26:


//--------------------- .text._Z14attention_onlyPKfS0_S0_S0_S0_Pfiif --------------------------
	.section	.text._Z14attention_onlyPKfS0_S0_S0_S0_Pfiif,"ax",@progbits
	.align	128
        .global         _Z14attention_onlyPKfS0_S0_S0_S0_Pfiif
        .type           _Z14attention_onlyPKfS0_S0_S0_S0_Pfiif,@function
        .size           _Z14attention_onlyPKfS0_S0_S0_S0_Pfiif,(.L_x_27 - _Z14attention_onlyPKfS0_S0_S0_S0_Pfiif)
        .other          _Z14attention_onlyPKfS0_S0_S0_S0_Pfiif,@"STO_CUDA_ENTRY STV_DEFAULT"
_Z14attention_onlyPKfS0_S0_S0_S0_Pfiif:
.text._Z14attention_onlyPKfS0_S0_S0_S0_Pfiif:
        /* <DEDUP_REMOVED lines=10> */
[----:B------:R-:W1:Y:S01]  /*00a0*/  LDCU.64 UR6, c[0x0][0x358] ;  /* 0x00006b00ff0677ac */ /* 0x000e620008000a00 */
[----:B------:R-:W-:Y:S01]  /*00b0*/  SHF.L.U32 R3, R0, 0x7, RZ ;  /* 0x0000000700037819 */ /* 0x000fe200000006ff */
[----:B------:R-:W2:Y:S04]  /*00c0*/  LDCU UR4, c[0x0][0x3b4] ;  /* 0x00007680ff0477ac */ /* 0x000ea80008000800 */
[----:B0-----:R-:W-:-:S05]  /*00d0*/  IMAD.WIDE R4, R3, 0x4, R4 ;  /* 0x0000000403047825 */ /* 0x001fca00078e0204 */
[----:B-1----:R-:W3:Y:S04]  /*00e0*/  LDG.E.CONSTANT R22, desc[UR6][R4.64] ;  /* 0x0000000604167981 */ /* 0x002ee8000c1e9900 */
        /* <DEDUP_REMOVED lines=18> */
[----:B------:R-:W4:Y:S01]  /*0210*/  LDG.E.CONSTANT R0, desc[UR6][R4.64+0x4c] ;  /* 0x00004c0604007981 */ /* 0x000f22000c1e9900 */
[----:B--2---:R-:W-:Y:S01]  /*0220*/  UISETP.GE.AND UP0, UPT, UR4, 0x1, UPT ;  /* 0x000000010400788c */ /* 0x004fe2000bf06270 */
[----:B------:R-:W-:-:S02]  /*0230*/  HFMA2 R243, -RZ, RZ, -10824, -13904 ;  /* 0xf149f2cafff37431 */ /* 0x000fc400000001ff */
[----:B------:R-:W-:Y:S01]  /*0240*/  HFMA2 R130, -RZ, RZ, 0, 0 ;  /* 0x00000000ff827431 */ /* 0x000fe200000001ff */
[----:B------:R-:W5:Y:S01]  /*0250*/  LDG.E.CONSTANT R131, desc[UR6][R4.64+0x1fc] ;  /* 0x0001fc0604837981 */ /* 0x000f62000c1e9900 */
[----:B------:R-:W-:Y:S02]  /*0260*/  CS2R R122, SRZ ;  /* 0x00000000007a7805 */ /* 0x000fe4000001ff00 */
[----:B------:R-:W-:Y:S02]  /*0270*/  CS2R R124, SRZ ;  /* 0x00000000007c7805 */ /* 0x000fe4000001ff00 */
[----:B------:R-:W-:Y:S01]  /*0280*/  CS2R R128, SRZ ;  /* 0x0000000000807805 */ /* 0x000fe2000001ff00 */
[----:B------:R-:W5:Y:S01]  /*0290*/  LDG.E.CONSTANT R132, desc[UR6][R4.64+0x50] ;  /* 0x0000500604847981 */ /* 0x000f62000c1e9900 */
[----:B------:R-:W-:Y:S02]  /*02a0*/  CS2R R24, SRZ ;  /* 0x0000000000187805 */ /* 0x000fe4000001ff00 */
[----:B------:R-:W-:-:S02]  /*02b0*/  CS2R R26, SRZ ;  /* 0x00000000001a7805 */ /* 0x000fc4000001ff00 */
[----:B------:R-:W-:Y:S01]  /*02c0*/  CS2R R28, SRZ ;  /* 0x00000000001c7805 */ /* 0x000fe2000001ff00 */
        /* <DEDUP_REMOVED lines=62> */
[----:B------:R-:W-:Y:S01]  /*06b0*/  MOV R239, RZ ;  /* 0x000000ff00ef7202 */ /* 0x000fe20000000f00 */
[----:B------:R-:W5:Y:S04]  /*06c0*/  LDG.E.CONSTANT R149, desc[UR6][R4.64+0x94] ;  /* 0x0000940604957981 */ /* 0x000f68000c1e9900 */
        /* <DEDUP_REMOVED lines=36> */
[----:B---3--:R-:W-:Y:S04]  /*0910*/  STL [R1+0x4c], R22 ;  /* 0x00004c1601007387 */ /* 0x008fe80000100800 */
[----:B----4-:R-:W-:Y:S04]  /*0920*/  STL [R1+0x48], R21 ;  /* 0x0000481501007387 */ /* 0x010fe80000100800 */
        /* <DEDUP_REMOVED lines=11> */
[----:B------:R-:W-:Y:S04]  /*09e0*/  STL [R1+0x18], R9 ;  /* 0x0000180901007387 */ /* 0x000fe80000100800 */
[----:B------:R1:W-:Y:S04]  /*09f0*/  STL [R1+0x14], R8 ;  /* 0x0000140801007387 */ /* 0x0003e80000100800 */
[----:B------:R-:W-:Y:S04]  /*0a00*/  STL [R1+0x10], R7 ;  /* 0x0000100701007387 */ /* 0x000fe80000100800 */
[----:B------:R2:W-:Y:S01]  /*0a10*/  STL [R1+0xc], R6 ;  /* 0x00000c0601007387 */ /* 0x0005e20000100800 */
[----:B0-----:R-:W-:-:S03]  /*0a20*/  CS2R R10, SRZ ;  /* 0x00000000000a7805 */ /* 0x001fc6000001ff00 */
[----:B------:R-:W-:Y:S01]  /*0a30*/  STL [R1+0x8], R3 ;  /* 0x0000080301007387 */ /* 0x000fe20000100800 */
[----:B-1----:R-:W-:Y:S02]  /*0a40*/  CS2R R8, SRZ ;  /* 0x0000000000087805 */ /* 0x002fe4000001ff00 */
[----:B------:R-:W-:Y:S01]  /*0a50*/  CS2R R12, SRZ ;  /* 0x00000000000c7805 */ /* 0x000fe2000001ff00 */
[----:B------:R0:W-:Y:S01]  /*0a60*/  STL [R1+0x4], R2 ;  /* 0x0000040201007387 */ /* 0x0001e20000100800 */
[----:B------:R-:W-:Y:S02]  /*0a70*/  CS2R R14, SRZ ;  /* 0x00000000000e7805 */ /* 0x000fe4000001ff00 */
[----:B--2---:R-:W-:Y:S02]  /*0a80*/  CS2R R6, SRZ ;  /* 0x0000000000067805 */ /* 0x004fe4000001ff00 */
[----:B------:R-:W-:Y:S01]  /*0a90*/  CS2R R16, SRZ ;  /* 0x0000000000107805 */ /* 0x000fe2000001ff00 */
[----:B------:R1:W-:Y:S01]  /*0aa0*/  STL [R1], R0 ;  /* 0x0000000001007387 */ /* 0x0003e20000100800 */
[----:B------:R-:W-:-:S02]  /*0ab0*/  CS2R R18, SRZ ;  /* 0x0000000000127805 */ /* 0x000fc4000001ff00 */
[----:B------:R-:W-:Y:S02]  /*0ac0*/  CS2R R20, SRZ ;  /* 0x0000000000147805 */ /* 0x000fe4000001ff00 */
[----:B------:R-:W-:Y:S01]  /*0ad0*/  CS2R R22, SRZ ;  /* 0x0000000000167805 */ /* 0x000fe2000001ff00 */
[----:B------:R-:W5:Y:S01]  /*0ae0*/  LDG.E.CONSTANT R186, desc[UR6][R4.64+0x128] ;  /* 0x0001280604ba7981 */ /* 0x000f62000c1e9900 */
[----:B0-----:R-:W-:-:S03]  /*0af0*/  CS2R R2, SRZ ;  /* 0x0000000000027805 */ /* 0x001fc6000001ff00 */
[----:B------:R-:W5:Y:S01]  /*0b00*/  LDG.E.CONSTANT R187, desc[UR6][R4.64+0x12c] ;  /* 0x00012c0604bb7981 */ /* 0x000f62000c1e9900 */
[----:B-1----:R-:W-:-:S03]  /*0b10*/  MOV R0, RZ ;  /* 0x000000ff00007202 */ /* 0x002fc60000000f00 */
        /* <DEDUP_REMOVED lines=50> */
[----:B------:R0:W5:Y:S02]  /*0e40*/  LDG.E.CONSTANT R238, desc[UR6][R4.64+0x1f8] ;  /* 0x0001f80604ee7981 */ /* 0x000164000c1e9900 */
[----:B0-----:R-:W-:Y:S01]  /*0e50*/  CS2R R4, SRZ ;  /* 0x0000000000047805 */ /* 0x001fe2000001ff00 */
[----:B------:R-:W-:Y:S06]  /*0e60*/  BRA.U !UP0, `(.L_x_13) ;  /* 0x0000002d08207547 */ /* 0x000fec000b800000 */
[----:B------:R-:W-:Y:S01]  /*0e70*/  MOV R241, 0xf149f2ca ;  /* 0xf149f2ca00f17802 */ /* 0x000fe20000000f00 */
[----:B------:R-:W0:Y:S01]  /*0e80*/  LDCU UR8, c[0x0][0x3b8] ;  /* 0x00007700ff0877ac */ /* 0x000e220008000800 */
[----:B------:R-:W-:Y:S02]  /*0e90*/  MOV R122, RZ ;  /* 0x000000ff007a7202 */ /* 0x000fe40000000f00 */
[----:B------:R-:W-:Y:S01]  /*0ea0*/  MOV R240, RZ ;  /* 0x000000ff00f07202 */ /* 0x000fe20000000f00 */
[----:B------:R-:W-:-:S12]  /*0eb0*/  UIADD3 UR4, UPT, UPT, -UR4, URZ, URZ ;  /* 0x000000ff04047290 */ /* 0x000fd8000fffe1ff */
.L_x_14:
[----:B------:R-:W1:Y:S01]  /*0ec0*/  LDC.64 R126, c[0x0][0x398] ;  /* 0x0000e600ff7e7b82 */ /* 0x000e620000000a00 */
[----:B------:R2:W-:Y:S04]  /*0ed0*/  STL [R1+0x68], R2 ;  /* 0x0000680201007387 */ /* 0x0005e80000100800 */
[----:B--2---:R-:W2:Y:S04]  /*0ee0*/  LDL R2, [R1+0x4c] ;  /* 0x00004c0001027983 */ /* 0x004ea80000100800 */
[----:B------:R3:W-:Y:S01]  /*0ef0*/  STL [R1+0x64], R0 ;  /* 0x0000640001007387 */ /* 0x0007e20000100800 */
[----:B-1----:R-:W-:-:S03]  /*0f00*/  IMAD.WIDE.U32 R126, R240, 0x4, R126 ;  /* 0x00000004f07e7825 */ /* 0x002fc600078e007e */
[----:B---3--:R-:W3:Y:S04]  /*0f10*/  LDL R0, [R1+0x48] ;  /* 0x0000480001007983 */ /* 0x008ee80000100800 */
[----:B------:R-:W2:Y:S04]  /*0f20*/  LDG.E.CONSTANT R251, desc[UR6][R126.64] ;  /* 0x000000067efb7981 */ /* 0x000ea8000c1e9900 */
[----:B------:R-:W3:Y:S04]  /*0f30*/  LDG.E.CONSTANT R250, desc[UR6][R126.64+0x4] ;  /* 0x000004067efa7981 */ /* 0x000ee8000c1e9900 */
[----:B------:R1:W-:Y:S04]  /*0f40*/  STL [R1+0x60], R239 ;  /* 0x000060ef01007387 */ /* 0x0003e80000100800 */
[----:B------:R-:W4:Y:S04]  /*0f50*/  LDG.E.CONSTANT R249, desc[UR6][R126.64+0x8] ;  /* 0x000008067ef97981 */ /* 0x000f28000c1e9900 */
[----:B------:R-:W4:Y:S04]  /*0f60*/  LDL R252, [R1+0x30] ;  /* 0x0000300001fc7983 */ /* 0x000f280000100800 */
[----:B-1----:R-:W4:Y:S04]  /*0f70*/  LDL R239, [R1+0x44] ;  /* 0x0000440001ef7983 */ /* 0x002f280000100800 */
[----:B------:R1:W-:Y:S04]  /*0f80*/  STL [R1+0x5c], R123 ;  /* 0x00005c7b01007387 */ /* 0x0003e80000100800 */
[----:B------:R-:W4:Y:S04]  /*0f90*/  LDG.E.CONSTANT R248, desc[UR6][R126.64+0xc] ;  /* 0x00000c067ef87981 */ /* 0x000f28000c1e9900 */
[----:B------:R-:W4:Y:S04]  /*0fa0*/  LDG.E.CONSTANT R247, desc[UR6][R126.64+0x10] ;  /* 0x000010067ef77981 */ /* 0x000f28000c1e9900 */
        /* <DEDUP_REMOVED lines=11> */
[----:B-1----:R-:W4:Y:S01]  /*1060*/  LDL R124, [R1+0x38] ;  /* 0x00003800017c7983 */ /* 0x002f220000100800 */
        /* <DEDUP_REMOVED lines=17> */
[----:B------:R-:W2:Y:S02]  /*1180*/  LDL R252, [R1+0x20] ;  /* 0x0000200001fc7983 */ /* 0x000ea40000100800 */
[----:B------:R-:W-:Y:S02]  /*1190*/  FFMA R243, R125, R243, R244 ;  /* 0x000000f37df37223 */ /* 0x000fe400000000f4 */
[----:B------:R-:W2:Y:S02]  /*11a0*/  LDG.E.CONSTANT R244, desc[UR6][R126.64+0x2c] ;  /* 0x00002c067ef47981 */ /* 0x000ea4000c1e9900 */
[----:B------:R-:W-:Y:S02]  /*11b0*/  FFMA R242, R128, R242, R243 ;  /* 0x000000f280f27223 */ /* 0x000fe400000000f3 */
[----:B------:R-:W3:Y:S04]  /*11c0*/  LDG.E.CONSTANT R243, desc[UR6][R126.64+0x28] ;  /* 0x000028067ef37981 */ /* 0x000ee8000c1e9900 */
[----:B------:R-:W4:Y:S04]  /*11d0*/  LDL R128, [R1+0x1c] ;  /* 0x00001c0001807983 */ /* 0x000f280000100800 */
[----:B------:R-:W4:Y:S04]  /*11e0*/  LDG.E.CONSTANT R245, desc[UR6][R126.64+0x30] ;  /* 0x000030067ef57981 */ /* 0x000f28000c1e9900 */
[----:B------:R-:W4:Y:S04]  /*11f0*/  LDL R125, [R1+0x18] ;  /* 0x00001800017d7983 */ /* 0x000f280000100800 */
[----:B------:R-:W4:Y:S04]  /*1200*/  LDG.E.CONSTANT R246, desc[UR6][R126.64+0x34] ;  /* 0x000034067ef67981 */ /* 0x000f28000c1e9900 */
[----:B------:R-:W4:Y:S04]  /*1210*/  LDG.E.CONSTANT R247, desc[UR6][R126.64+0x38] ;  /* 0x000038067ef77981 */ /* 0x000f28000c1e9900 */
[----:B------:R-:W4:Y:S04]  /*1220*/  LDG.E.CONSTANT R250, desc[UR6][R126.64+0x44] ;  /* 0x000044067efa7981 */ /* 0x000f28000c1e9900 */
[----:B------:R-:W4:Y:S01]  /*1230*/  LDG.E.CONSTANT R251, desc[UR6][R126.64+0x48] ;  /* 0x000048067efb7981 */ /* 0x000f22000c1e9900 */
[----:B---3--:R-:W-:-:S03]  /*1240*/  FFMA R242, R123, R243, R242 ;  /* 0x000000f37bf27223 */ /* 0x008fc600000000f2 */
[----:B------:R-:W3:Y:S01]  /*1250*/  LDL.LU R123, [R1+0x5c] ;  /* 0x00005c00017b7983 */ /* 0x000ee20000300800 */
[----:B--2---:R-:W-:-:S03]  /*1260*/  FFMA R242, R252, R244, R242 ;  /* 0x000000f4fcf27223 */ /* 0x004fc600000000f2 */
[----:B------:R-:W2:Y:S01]  /*1270*/  LDL R243, [R1+0x4] ;  /* 0x0000040001f37983 */ /* 0x000ea20000100800 */
[----:B----4-:R-:W-:-:S03]  /*1280*/  FFMA R242, R128, R245, R242 ;  /* 0x000000f580f27223 */ /* 0x010fc600000000f2 */
[----:B------:R-:W4:Y:S04]  /*1290*/  LDL R244, [R1+0x8] ;  /* 0x0000080001f47983 */ /* 0x000f280000100800 */
[----:B------:R-:W3:Y:S01]  /*12a0*/  LDL R252, [R1] ;  /* 0x0000000001fc7983 */ /* 0x000ee20000100800 */
[----:B------:R-:W-:-:S03]  /*12b0*/  FFMA R242, R125, R246, R242 ;  /* 0x000000f67df27223 */ /* 0x000fc600000000f2 */
[----:B------:R-:W3:Y:S04]  /*12c0*/  LDL.LU R128, [R1+0x58] ;  /* 0x0000580001807983 */ /* 0x000ee80000300800 */
[----:B------:R-:W2:Y:S04]  /*12d0*/  LDL R245, [R1+0xc] ;  /* 0x00000c0001f57983 */ /* 0x000ea80000100800 */
[----:B------:R-:W3:Y:S04]  /*12e0*/  LDL.LU R125, [R1+0x54] ;  /* 0x00005400017d7983 */ /* 0x000ee80000300800 */
[----:B------:R-:W4:Y:S01]  /*12f0*/  LDL R246, [R1+0x10] ;  /* 0x0000100001f67983 */ /* 0x000f220000100800 */
[----:B------:R-:W-:-:S03]  /*1300*/  FFMA R242, R124, R247, R242 ;  /* 0x000000f77cf27223 */ /* 0x000fc600000000f2 */
[----:B------:R-:W3:Y:S04]  /*1310*/  LDG.E.CONSTANT R247, desc[UR6][R126.64+0x60] ;  /* 0x000060067ef77981 */ /* 0x000ee8000c1e9900 */
[----:B------:R-:W3:Y:S01]  /*1320*/  LDL.LU R124, [R1+0x50] ;  /* 0x00005000017c7983 */ /* 0x000ee20000300800 */
[----:B----4-:R-:W-:-:S03]  /*1330*/  FFMA R242, R246, R248, R242 ;  /* 0x000000f8f6f27223 */ /* 0x010fc600000000f2 */
[----:B------:R-:W4:Y:S01]  /*1340*/  LDG.E.CONSTANT R246, desc[UR6][R126.64+0x5c] ;  /* 0x00005c067ef67981 */ /* 0x000f22000c1e9900 */
[----:B--2---:R-:W-:-:S03]  /*1350*/  FFMA R242, R245, R249, R242 ;  /* 0x000000f9f5f27223 */ /* 0x004fc600000000f2 */
[----:B------:R-:W2:Y:S01]  /*1360*/  LDG.E.CONSTANT R245, desc[UR6][R126.64+0x58] ;  /* 0x000058067ef57981 */ /* 0x000ea2000c1e9900 */
[----:B------:R-:W-:-:S03]  /*1370*/  FFMA R242, R244, R250, R242 ;  /* 0x000000faf4f27223 */ /* 0x000fc600000000f2 */
[----:B------:R-:W4:Y:S01]  /*1380*/  LDG.E.CONSTANT R244, desc[UR6][R126.64+0x54] ;  /* 0x000054067ef47981 */ /* 0x000f22000c1e9900 */
[----:B------:R-:W-:-:S03]  /*1390*/  FFMA R251, R243, R251, R242 ;  /* 0x000000fbf3fb7223 */ /* 0x000fc600000000f2 */
[----:B------:R-:W3:Y:S04]  /*13a0*/  LDG.E.CONSTANT R242, desc[UR6][R126.64+0x4c] ;  /* 0x00004c067ef27981 */ /* 0x000ee8000c1e9900 */
[----:B------:R-:W2:Y:S04]  /*13b0*/  LDG.E.CONSTANT R243, desc[UR6][R126.64+0x50] ;  /* 0x000050067ef37981 */ /* 0x000ea8000c1e9900 */
[----:B------:R-:W4:Y:S04]  /*13c0*/  LDG.E.CONSTANT R248, desc[UR6][R126.64+0x64] ;  /* 0x000064067ef87981 */ /* 0x000f28000c1e9900 */
[----:B------:R-:W4:Y:S04]  /*13d0*/  LDG.E.CONSTANT R249, desc[UR6][R126.64+0x68] ;  /* 0x000068067ef97981 */ /* 0x000f28000c1e9900 */
[----:B------:R-:W4:Y:S01]  /*13e0*/  LDG.E.CONSTANT R250, desc[UR6][R126.64+0x6c] ;  /* 0x00006c067efa7981 */ /* 0x000f22000c1e9900 */
[----:B---3--:R-:W-:-:S03]  /*13f0*/  FFMA R242, R252, R242, R251 ;  /* 0x000000f2fcf27223 */ /* 0x008fc600000000fb */
[----:B------:R-:W3:Y:S01]  /*1400*/  LDG.E.CONSTANT R251, desc[UR6][R126.64+0x90] ;  /* 0x000090067efb7981 */ /* 0x000ee2000c1e9900 */
[----:B--2--5:R-:W-:-:S03]  /*1410*/  FFMA R242, R132, R243, R242 ;  /* 0x000000f384f27223 */ /* 0x024fc600000000f2 */
[----:B------:R-:W2:Y:S01]  /*1420*/  LDG.E.CONSTANT R243, desc[UR6][R126.64+0x74] ;  /* 0x000074067ef37981 */ /* 0x000ea2000c1e9900 */
[----:B----4-:R-:W-:-:S03]  /*1430*/  FFMA R242, R133, R244, R242 ;  /* 0x000000f485f27223 */ /* 0x010fc600000000f2 */
[----:B------:R-:W4:Y:S01]  /*1440*/  LDG.E.CONSTANT R244, desc[UR6][R126.64+0x78] ;  /* 0x000078067ef47981 */ /* 0x000f22000c1e9900 */
        /* <DEDUP_REMOVED lines=11> */
[----:B------:R-:W2:Y:S02]  /*1500*/  LDG.E.CONSTANT R242, desc[UR6][R126.64+0x70] ;  /* 0x000070067ef27981 */ /* 0x000ea4000c1e9900 */
[----:B--2---:R-:W-:Y:S02]  /*1510*/  FFMA R242, R140, R242, R250 ;  /* 0x000000f28cf27223 */ /* 0x004fe400000000fa */
[----:B------:R-:W2:Y:S02]  /*1520*/  LDG.E.CONSTANT R250, desc[UR6][R126.64+0xb4] ;  /* 0x0000b4067efa7981 */ /* 0x000ea4000c1e9900 */
[----:B------:R-:W-:Y:S02]  /*1530*/  FFMA R242, R141, R243, R242 ;  /* 0x000000f38df27223 */ /* 0x000fe400000000f2 */
[----:B------:R-:W2:Y:S02]  /*1540*/  LDG.E.CONSTANT R243, desc[UR6][R126.64+0x98] ;  /* 0x000098067ef37981 */ /* 0x000ea4000c1e9900 */
[----:B----4-:R-:W-:-:S02]  /*1550*/  FFMA R242, R142, R244, R242 ;  /* 0x000000f48ef27223 */ /* 0x010fc400000000f2 */
[----:B------:R-:W4:Y:S02]  /*1560*/  LDG.E.CONSTANT R244, desc[UR6][R126.64+0x9c] ;  /* 0x00009c067ef47981 */ /* 0x000f24000c1e9900 */
        /* <DEDUP_REMOVED lines=173> */
[----:B------:R-:W2:Y:S04]  /*2040*/  LDG.E.CONSTANT R242, desc[UR6][R126.64+0x1d8] ;  /* 0x0001d8067ef27981 */ /* 0x000ea8000c1e9900 */
[----:B------:R-:W3:Y:S01]  /*2050*/  LDG.E.CONSTANT R126, desc[UR6][R126.64+0x1fc] ;  /* 0x0001fc067e7e7981 */ /* 0x000ee2000c1e9900 */
[----:B--2---:R-:W-:-:S04]  /*2060*/  FFMA R242, R230, R242, R250 ;  /* 0x000000f2e6f27223 */ /* 0x004fc800000000fa */
[----:B------:R-:W-:-:S04]  /*2070*/  FFMA R242, R231, R243, R242 ;  /* 0x000000f3e7f27223 */ /* 0x000fc800000000f2 */
[----:B----4-:R-:W-:-:S04]  /*2080*/  FFMA R242, R232, R244, R242 ;  /* 0x000000f4e8f27223 */ /* 0x010fc800000000f2 */
[----:B---3--:R-:W-:Y:S02]  /*2090*/  FFMA R242, R233, R245, R242 ;  /* 0x000000f5e9f27223 */ /* 0x008fe400000000f2 */
[----:B------:R-:W1:Y:S02]  /*20a0*/  LDC.64 R244, c[0x0][0x3a0] ;  /* 0x0000e800fff47b82 */ /* 0x000e640000000a00 */
[----:B------:R-:W-:-:S04]  /*20b0*/  FFMA R242, R234, R246, R242 ;  /* 0x000000f6eaf27223 */ /* 0x000fc800000000f2 */
[----:B------:R-:W-:-:S04]  /*20c0*/  FFMA R242, R235, R247, R242 ;  /* 0x000000f7ebf27223 */ /* 0x000fc800000000f2 */
[----:B------:R-:W-:-:S04]  /*20d0*/  FFMA R242, R236, R248, R242 ;  /* 0x000000f8ecf27223 */ /* 0x000fc800000000f2 */
[----:B------:R-:W-:-:S04]  /*20e0*/  FFMA R242, R237, R249, R242 ;  /* 0x000000f9edf27223 */ /* 0x000fc800000000f2 */
[----:B------:R-:W-:-:S04]  /*20f0*/  FFMA R242, R238, R251, R242 ;  /* 0x000000fbeef27223 */ /* 0x000fc800000000f2 */
[----:B------:R-:W-:-:S04]  /*2100*/  FFMA R126, R131, R126, R242 ;  /* 0x0000007e837e7223 */ /* 0x000fc800000000f2 */
[----:B0-----:R-:W-:-:S05]  /*2110*/  FMUL R251, R126, UR8 ;  /* 0x000000087efb7c20 */ /* 0x001fca0008400000 */
[----:B------:R-:W-:-:S05]  /*2120*/  FMNMX R248, R251, R241, !PT ;  /* 0x000000f1fbf87209 */ /* 0x000fca0007800000 */
[----:B------:R-:W-:Y:S01]  /*2130*/  FADD R250, -R248, R241 ;  /* 0x000000f1f8fa7221 */ /* 0x000fe20000000100 */
[----:B------:R-:W-:Y:S02]  /*2140*/  HFMA2 R241, -RZ, RZ, 0.96630859375, -0.0022525787353515625 ;  /* 0x3bbb989dfff17431 */ /* 0x000fe400000001ff */
[----:B------:R-:W-:Y:S01]  /*2150*/  FADD R251, R251, -R248 ;  /* 0x800000f8fbfb7221 */ /* 0x000fe20000000000 */
[----:B------:R-:W-:Y:S02]  /*2160*/  MOV R126, 0x437c0000 ;  /* 0x437c0000007e7802 */ /* 0x000fe40000000f00 */
[-C--:B------:R-:W-:Y:S01]  /*2170*/  FFMA.SAT R249, R250, R241.reuse, 0.5 ;  /* 0x3f000000faf97423 */ /* 0x080fe200000020f1 */
[----:B------:R-:W-:-:S04]  /*2180*/  FFMA.SAT R241, R251, R241, 0.5 ;  /* 0x3f000000fbf17423 */ /* 0x000fc800000020f1 */
[----:B------:R-:W-:-:S04]  /*2190*/  FFMA.RM R241, R241, R126, 12582913 ;  /* 0x4b400001f1f17423 */ /* 0x000fc8000000407e */
[----:B------:R-:W-:-:S04]  /*21a0*/  FADD R242, R241, -12583039 ;  /* 0xcb40007ff1f27421 */ /* 0x000fc80000000000 */
[----:B------:R-:W-:-:S04]  /*21b0*/  FFMA R242, R251, 1.4426950216293334961, -R242 ;  /* 0x3fb8aa3bfbf27823 */ /* 0x000fc800000008f2 */
[----:B------:R-:W-:Y:S01]  /*21c0*/  FFMA R251, R251, 1.925963033500011079e-08, R242 ;  /* 0x32a57060fbfb7823 */ /* 0x000fe200000000f2 */
[----:B------:R-:W-:-:S05]  /*21d0*/  FFMA.RM R249, R249, R126, 12582913 ;  /* 0x4b400001f9f97423 */ /* 0x000fca000000407e */
[----:B------:R-:W0:Y:S01]  /*21e0*/  MUFU.EX2 R251, R251 ;  /* 0x000000fb00fb7308 */ /* 0x000e220000000800 */
[----:B------:R-:W-:Y:S01]  /*21f0*/  FADD R243, R249, -12583039 ;  /* 0xcb40007ff9f37421 */ /* 0x000fe20000000000 */
[----:B------:R-:W-:Y:S01]  /*2200*/  SHF.L.U32 R241, R241, 0x17, RZ ;  /* 0x00000017f1f17819 */ /* 0x000fe200000006ff */
[----:B-1----:R-:W-:-:S04]  /*2210*/  IMAD.WIDE.U32 R126, R240, 0x4, R244 ;  /* 0x00000004f07e7825 */ /* 0x002fc800078e00f4 */
[C---:B------:R-:W-:Y:S01]  /*2220*/  FFMA R243, R250.reuse, 1.4426950216293334961, -R243 ;  /* 0x3fb8aa3bfaf37823 */ /* 0x040fe200000008f3 */
[----:B------:R-:W2:Y:S03]  /*2230*/  LDG.E.CONSTANT R242, desc[UR6][R126.64+0x1fc] ;  /* 0x0001fc067ef27981 */ /* 0x000ea6000c1e9900 */
[----:B------:R-:W-:Y:S02]  /*2240*/  FFMA R250, R250, 1.925963033500011079e-08, R243 ;  /* 0x32a57060fafa7823 */ /* 0x000fe400000000f3 */
[----:B------:R-:W3:Y:S04]  /*2250*/  LDG.E.CONSTANT R243, desc[UR6][R126.64] ;  /* 0x000000067ef37981 */ /* 0x000ee8000c1e9900 */
[----:B------:R-:W4:Y:S01]  /*2260*/  LDG.E.CONSTANT R244, desc[UR6][R126.64+0x4] ;  /* 0x000004067ef47981 */ /* 0x000f22000c1e9900 */
[----:B0-----:R-:W-:-:S03]  /*2270*/  FMUL R241, R241, R251 ;  /* 0x000000fbf1f17220 */ /* 0x001fc60000400000 */
        /* <DEDUP_REMOVED lines=30> */
[----:B------:R-:W-:Y:S02]  /*2460*/  FFMA R111, R249, R111, R250 ;  /* 0x0000006ff96f7223 */ /* 0x000fe400000000fa */
        /* <DEDUP_REMOVED lines=335> */
[----:B------:R-:W-:-:S04]  /*3960*/  UIADD3 UR4, UPT, UPT, UR4, 0x1, URZ ;  /* 0x0000000104047890 */ /* 0x000fc8000fffe0ff */
[----:B------:R-:W-:Y:S01]  /*3970*/  UISETP.NE.AND UP0, UPT, UR4, URZ, UPT ;  /* 0x000000ff0400728c */ /* 0x000fe2000bf05270 */
[----:B------:R-:W-:Y:S01]  /*3980*/  FMUL R250, R241, R250 ;  /* 0x000000faf1fa7220 */ /* 0x000fe20000400000 */
[C---:B------:R-:W-:Y:S01]  /*3990*/  FFMA R239, R249.reuse, R239, R241 ;  /* 0x000000eff9ef7223 */ /* 0x040fe200000000f1 */
[----:B------:R-:W-:Y:S02]  /*39a0*/  IADD3 R240, PT, PT, R240, 0x80, RZ ;  /* 0x00000080f0f07810 */ /* 0x000fe40007ffe0ff */
[----:B------:R-:W-:Y:S01]  /*39b0*/  FFMA R128, R249, R128, R250 ;  /* 0x00000080f9807223 */ /* 0x000fe200000000fa */
        /* <DEDUP_REMOVED lines=12> */
[----:B------:R-:W-:Y:S01]  /*3a80*/  FFMA R123, R249, R123, R247 ;  /* 0x0000007bf97b7223 */ /* 0x000fe200000000f7 */
[----:B------:R-:W-:Y:S01]  /*3a90*/  FMUL R126, R241, R126 ;  /* 0x0000007ef17e7220 */ /* 0x000fe20000400000 */
[----:B------:R-:W-:Y:S01]  /*3aa0*/  FFMA R125, R249, R125, R251 ;  /* 0x0000007df97d7223 */ /* 0x000fe200000000fb */
[----:B------:R-:W-:-:S02]  /*3ab0*/  MOV R241, R248 ;  /* 0x000000f800f17202 */ /* 0x000fc40000000f00 */
[----:B------:R-:W-:Y:S01]  /*3ac0*/  FFMA R124, R249, R124, R126 ;  /* 0x0000007cf97c7223 */ /* 0x000fe2000000007e */
[----:B------:R-:W-:Y:S06]  /*3ad0*/  BRA.U UP0, `(.L_x_14) ;  /* 0xffffffd100f87547 */ /* 0x000fec000b83ffff */
[----:B------:R-:W-:-:S07]  /*3ae0*/  MOV R243, R248 ;  /* 0x000000f800f37202 */ /* 0x000fce0000000f00 */
.L_x_13:
[----:B------:R-:W0:Y:S01]  /*3af0*/  S2R R127, SR_TID.X ;  /* 0x00000000007f7919 */ /* 0x000e220000002100 */
[----:B------:R-:W0:Y:S01]  /*3b00*/  LDC R126, c[0x0][0x360] ;  /* 0x0000d800ff7e7b82 */ /* 0x000e220000000800 */
[----:B------:R-:W1:Y:S01]  /*3b10*/  LDCU UR4, c[0x0][0x3b8] ;  /* 0x00007700ff0477ac */ /* 0x000e620008000800 */
[----:B------:R-:W-:Y:S01]  /*3b20*/  BSSY.RECONVERGENT B0, `(.L_x_15) ;  /* 0x00002cc000007945 */ /* 0x000fe20003800200 */
[----:B0-----:R-:W-:-:S05]  /*3b30*/  IMAD R126, R126, UR5, R127 ;  /* 0x000000057e7e7c24 */ /* 0x001fca000f8e027f */
[----:B------:R-:W-:-:S13]  /*3b40*/  ISETP.GE.AND P0, PT, R126, RZ, PT ;  /* 0x000000ff7e00720c */ /* 0x000fda0003f06270 */
[----:B-1----:R-:W-:Y:S05]  /*3b50*/  @!P0 BRA `(.L_x_16) ;  /* 0x0000002c00208947 */ /* 0x002fea0003800000 */
[----:B------:R-:W0:Y:S01]  /*3b60*/  LDC R126, c[0x0][0x360] ;  /* 0x0000d800ff7e7b82 */ /* 0x000e220000000800 */
[----:B------:R-:W-:Y:S02]  /*3b70*/  HFMA2 R241, -RZ, RZ, 0, 0 ;  /* 0x00000000fff17431 */ /* 0x000fe400000001ff */
[----:B0-----:R-:W-:-:S05]  /*3b80*/  IMAD R126, R126, UR5, R127 ;  /* 0x000000057e7e7c24 */ /* 0x001fca000f8e027f */
[----:B------:R-:W-:-:S07]  /*3b90*/  IADD3 R240, PT, PT, -R126, RZ, RZ ;  /* 0x000000ff7ef07210 */ /* 0x000fce0007ffe1ff */
.L_x_17:
        /* <DEDUP_REMOVED lines=296> */
[----:B------:R-:W-:-:S05]  /*4e20*/  FMNMX R242, R252, R243, !PT ;  /* 0x000000f3fcf27209 */ /* 0x000fca0007800000 */
[----:B------:R-:W-:Y:S01]  /*4e30*/  FADD R251, -R242, R243 ;  /* 0x000000f3f2fb7221 */ /* 0x000fe20000000100 */
[----:B------:R-:W-:Y:S01]  /*4e40*/  MOV R243, 0x3bbb989d ;  /* 0x3bbb989d00f37802 */ /* 0x000fe20000000f00 */
[----:B------:R-:W-:Y:S01]  /*4e50*/  FADD R252, R252, -R242 ;  /* 0x800000f2fcfc7221 */ /* 0x000fe20000000000 */
[----:B------:R-:W-:-:S03]  /*4e60*/  MOV R126, 0x437c0000 ;  /* 0x437c0000007e7802 */ /* 0x000fc60000000f00 */
        /* <DEDUP_REMOVED lines=385> */
[----:B------:R-:W-:Y:S01]  /*6680*/  FMUL R251, R243, R251 ;  /* 0x000000fbf3fb7220 */ /* 0x000fe20000400000 */
[C---:B------:R-:W-:Y:S01]  /*6690*/  FFMA R239, R250.reuse, R239, R243 ;  /* 0x000000effaef7223 */ /* 0x040fe200000000f3 */
        /* <DEDUP_REMOVED lines=20> */
.L_x_16:
[----:B------:R-:W-:Y:S05]  /*67e0*/  BSYNC.RECONVERGENT B0 ;  /* 0x0000000000007941 */ /* 0x000fea0003800200 */
.L_x_15:
[----:B------:R-:W0:Y:S01]  /*67f0*/  S2R R242, SR_TID.X ;  /* 0x0000000000f27919 */ /* 0x000e220000002100 */
[----:B------:R-:W0:Y:S01]  /*6800*/  LDC R127, c[0x0][0x360] ;  /* 0x0000d800ff7f7b82 */ /* 0x000e220000000800 */
[----:B------:R-:W-:Y:S01]  /*6810*/  IADD3 R126, PT, PT, R239, 0x1800000, RZ ;  /* 0x01800000ef7e7810 */ /* 0x000fe20007ffe0ff */
[----:B------:R-:W-:Y:S03]  /*6820*/  BSSY.RECONVERGENT B0, `(.L_x_18) ;  /* 0x000000d000007945 */ /* 0x000fe60003800200 */
[----:B------:R-:W-:-:S04]  /*6830*/  LOP3.LUT R126, R126, 0x7f800000, RZ, 0xc0, !PT ;  /* 0x7f8000007e7e7812 */ /* 0x000fc800078ec0ff */
[----:B------:R-:W-:Y:S01]  /*6840*/  ISETP.GT.U32.AND P0, PT, R126, 0x1ffffff, PT ;  /* 0x01ffffff7e00780c */ /* 0x000fe20003f04070 */
[----:B0-----:R-:W-:-:S05]  /*6850*/  IMAD R126, R127, UR5, R242 ;  /* 0x000000057f7e7c24 */ /* 0x001fca000f8e02f2 */
[----:B-----5:R-:W-:-:S07]  /*6860*/  SHF.L.U32 R135, R126, 0x7, RZ ;  /* 0x000000077e877819 */ /* 0x020fce00000006ff */
[----:B------:R-:W-:Y:S05]  /*6870*/  @P0 BRA `(.L_x_19) ;  /* 0x00000000000c0947 */ /* 0x000fea0003800000 */
[----:B------:R-:W-:-:S07]  /*6880*/  MOV R136, 0x68a0 ;  /* 0x000068a000887802 */ /* 0x000fce0000000f00 */
[----:B------:R-:W-:Y:S05]  /*6890*/  CALL.REL.NOINC `($__internal_1_$__cuda_sm20_rcp_rn_f32_slowpath) ;  /* 0x0000001000247944 */ /* 0x000fea0003c00000 */
[----:B------:R-:W-:Y:S05]  /*68a0*/  BRA `(.L_x_20) ;  /* 0x0000000000107947 */ /* 0x000fea0003800000 */
.L_x_19:
[----:B------:R-:W0:Y:S02]  /*68b0*/  MUFU.RCP R126, R239 ;  /* 0x000000ef007e7308 */ /* 0x000e240000001000 */
[----:B0-----:R-:W-:-:S04]  /*68c0*/  FFMA R127, R126, R239, -1 ;  /* 0xbf8000007e7f7423 */ /* 0x001fc800000000ef */
[----:B------:R-:W-:-:S04]  /*68d0*/  FADD.FTZ R127, -R127, -RZ ;  /* 0x800000ff7f7f7221 */ /* 0x000fc80000010100 */
[----:B------:R-:W-:-:S07]  /*68e0*/  FFMA R131, R126, R127, R126 ;  /* 0x0000007f7e837223 */ /* 0x000fce000000007e */
.L_x_20:
[----:B------:R-:W-:Y:S05]  /*68f0*/  BSYNC.RECONVERGENT B0 ;  /* 0x0000000000007941 */ /* 0x000fea0003800200 */
.L_x_18:
[----:B------:R-:W0:Y:S01]  /*6900*/  LDC.64 R126, c[0x0][0x3a8] ;  /* 0x0000ea00ff7e7b82 */ /* 0x000e220000000a00 */
[C---:B------:R-:W-:Y:S01]  /*6910*/  FMUL R133, R131.reuse, R130 ;  /* 0x0000008283857220 */ /* 0x040fe20000400000 */
        /* <DEDUP_REMOVED lines=21> */
[----:B------:R-:W-:Y:S01]  /*6a70*/  FMUL R155, R131, R100 ;  /* 0x00000064839b7220 */ /* 0x000fe20000400000 */
[----:B0-----:R-:W-:-:S04]  /*6a80*/  IMAD.WIDE R126, R135, 0x4, R126 ;  /* 0x00000004877e7825 */ /* 0x001fc800078e027e */
        /* <DEDUP_REMOVED lines=234> */
        .weak           $__internal_1_$__cuda_sm20_rcp_rn_f32_slowpath
        .type           $__internal_1_$__cuda_sm20_rcp_rn_f32_slowpath,@function
        .size           $__internal_1_$__cuda_sm20_rcp_rn_f32_slowpath,(.L_x_27 - $__internal_1_$__cuda_sm20_rcp_rn_f32_slowpath)
$__internal_1_$__cuda_sm20_rcp_rn_f32_slowpath:
        /* <DEDUP_REMOVED lines=15> */
.L_x_22:
[----:B------:R-:W-:-:S04]  /*7a20*/  IADD3 R137, PT, PT, R133, -0xfd, RZ ;  /* 0xffffff0385897810 */ /* 0x000fc80007ffe0ff */
[----:B------:R-:W-:-:S13]  /*7a30*/  ISETP.GT.U32.AND P0, PT, R137, 0x1, PT ;  /* 0x000000018900780c */ /* 0x000fda0003f04070 */
[----:B------:R-:W-:Y:S05]  /*7a40*/  @P0 BRA `(.L_x_24) ;  /* 0x0000000000780947 */ /* 0x000fea0003800000 */
[----:B------:R-:W-:Y:S02]  /*7a50*/  LOP3.LUT R126, R239, 0x7fffff, RZ, 0xc0, !PT ;  /* 0x007fffffef7e7812 */ /* 0x000fe400078ec0ff */
[----:B------:R-:W-:Y:S02]  /*7a60*/  MOV R134, 0x3 ;  /* 0x0000000300867802 */ /* 0x000fe40000000f00 */
[----:B------:R-:W-:Y:S02]  /*7a70*/  LOP3.LUT R126, R126, 0x3f800000, RZ, 0xfc, !PT ;  /* 0x3f8000007e7e7812 */ /* 0x000fe400078efcff */
[----:B------:R-:W-:Y:S02]  /*7a80*/  SHF.L.U32 R134, R134, R137, RZ ;  /* 0x0000008986867219 */ /* 0x000fe400000006ff */
[----:B------:R-:W0:Y:S02]  /*7a90*/  MUFU.RCP R127, R126 ;  /* 0x0000007e007f7308 */ /* 0x000e240000001000 */
        /* <DEDUP_REMOVED lines=25> */
.L_x_24:
[----:B------:R0:W1:Y:S02]  /*7c30*/  MUFU.RCP R127, R239 ;  /* 0x000000ef007f7308 */ /* 0x0000640000001000 */
.L_x_23:
[----:B------:R-:W-:Y:S05]  /*7c40*/  BSYNC.RECONVERGENT B1 ;  /* 0x0000000000017941 */ /* 0x000fea0003800200 */
.L_x_21:
[----:B-1----:R-:W-:Y:S01]  /*7c50*/  MOV R131, R127 ;  /* 0x0000007f00837202 */ /* 0x002fe20000000f00 */
[----:B------:R-:W-:Y:S01]  /*7c60*/  HFMA2 R127, -RZ, RZ, 0, 0 ;  /* 0x00000000ff7f7431 */ /* 0x000fe200000001ff */
[----:B------:R-:W-:-:S04]  /*7c70*/  MOV R126, R136 ;  /* 0x00000088007e7202 */ /* 0x000fc80000000f00 */
[----:B0-----:R-:W-:Y:S05]  /*7c80*/  RET.REL.NODEC R126 `(_Z14attention_onlyPKfS0_S0_S0_S0_Pfiif) ;  /* 0xffffff807edc7950 */ /* 0x001fea0003c3ffff */
.L_x_25:
        /* <DEDUP_REMOVED lines=15> */
.L_x_27:


//--------------------- .nv.shared.reserved.0     --------------------------
	.section	.nv.shared.reserved.0,"aw",@nobits
	.weak		__nv_reservedSMEM_offset_0_alias
	.size		__nv_reservedSMEM_offset_0_alias, 0, 64
	.other		__nv_reservedSMEM_offset_0_alias,@"STO_CUDA_RESERVED_SHARED STV_DEFAULT"
__nv_reservedSMEM_offset_0_alias:
	.zero		0
	.zero		64


//--------------------- .nv.constant0._Z17traditional_layerPKfS0_S0_S0_S0_Pfiif --------------------------
	.section	.nv.constant0._Z17traditional_layerPKfS0_S0_S0_S0_Pfiif,"a",@progbits
	.sectionflags	@""
	.align	4
.nv.constant0._Z17traditional_layerPKfS0_S0_S0_S0_Pfiif:
	.zero		956


//--------------------- .nv.constant0._Z14attention_onlyPKfS0_S0_S0_S0_Pfiif --------------------------
	.section	.nv.constant0._Z14attention_onlyPKfS0_S0_S0_S0_Pfiif,"a",@progbits
	.sectionflags	@""
	.align	4
.nv.constant0._Z14attention_onlyPKfS0_S0_S0_S0_Pfiif:
	.zero		956


//--------------------- SYMBOLS --------------------------

	.type		.nv.reservedSmem.offset0,@object
	.size		.nv.reservedSmem.offset0,0x4
